	.target	sm_90a

	.elftype	@"ET_EXEC"


//--------------------- .note.nv.tkinfo           --------------------------
	.section	.note.nv.tkinfo,"",@"SHT_NOTE"
	.sectionflags	@"SHF_NOTE_NV_TKINFO"
	.tkinfo
        /*0018*/ 	.word	0x00000002
        /*0030*/ 	.string	""
        /*0030*/ 	.string	"ptxas"
        /*0030*/ 	.string	"Cuda compilation tools, release 13.0, V13.0.88"
        /*0030*/ 	.string	"Build cuda_13.0.r13.0/compiler.36424714_0"
        /*0030*/ 	.string	"-arch sm_90a -m 64 "



//--------------------- .note.nv.cuinfo           --------------------------
	.section	.note.nv.cuinfo,"",@"SHT_NOTE"
	.sectionflags	@"SHF_NOTE_NV_CUINFO"
        /*0018*/ 	.short	0x0002
        /*001a*/ 	.short	0x005a
        /*001c*/ 	.short	0x0082
	.zero		2


//--------------------- .nv.info                  --------------------------
	.section	.nv.info,"",@"SHT_CUDA_INFO"
	.align	4


	//----- nvinfo : EIATTR_REGCOUNT
	.align		4
        /*0000*/ 	.byte	0x04, 0x2f
        /*0002*/ 	.short	(.L_15 - .L_14)
	.align		4
.L_14:
        /*0004*/ 	.word	index@(_ZN7cutlass13device_kernelINS_4gemm6kernel13GemmUniversalIN4cute5tupleIJiiiiEEENS1_10collective13CollectiveMmaINS1_34MainloopSm90TmaGmmaWarpSpecializedILi6ENS5_IJNS4_1CILi4EEENSA_ILi1EEESC_EEENS1_35KernelTmaWarpSpecializedCooperativeEEENS5_IJNSA_ILi128EEESG_NSA_ILi64EEEEEENS_6half_tENS5_IJlSC_lEEESJ_NS5_IJSC_llEEENS4_8TiledMMAINS4_8MMA_AtomIJNS4_4SM904GMMA26MMA_64x128x16_F32F16F16_SSILNSP_5MajorE0ELSR_1ELNSP_7ScaleInE1ELSS_1EEEEEENS4_6LayoutINS5_IJNSA_ILi2EEESC_SC_EEENS5_IJSC_NSA_ILi0EEESY_EEEEENS5_IJNS4_10UnderscoreES11_S11_EEEEENS4_13SM90_TMA_LOADENS4_14ComposedLayoutINS4_7SwizzleILi3ELi4ELi3EEENS4_18smem_ptr_flag_bitsILi16EEENSV_INS5_IJNSA_ILi8EEESH_EEENS5_IJSH_SC_EEEEEEEvNS4_8identityENS4_23SM90_TMA_LOAD_MULTICASTENS15_IS17_S19_NSV_INS5_IJSH_S1A_EEENS5_IJSC_SH_EEEEEEEvS1F_EENS_8epilogue10collective6detail29Sm90TmaWarpSpecializedAdapterINS1N_15DefaultEpilogueISJ_SK_SK_NS1M_6thread17LinearCombinationISJ_Li1EffLNS1R_9ScaleType4KindE0ELNS_15FloatRoundStyleE2ESJ_EENS1_15EpilogueDefaultEEEEEvvEEEEvNT_6ParamsE)
        /*0008*/ 	.word	0x000000a8


	//----- nvinfo : EIATTR_FRAME_SIZE
	.align		4
.L_15:
        /*000c*/ 	.byte	0x04, 0x11
        /*000e*/ 	.short	(.L_17 - .L_16)
	.align		4
.L_16:
        /*0010*/ 	.word	index@(_ZN7cutlass13device_kernelINS_4gemm6kernel13GemmUniversalIN4cute5tupleIJiiiiEEENS1_10collective13CollectiveMmaINS1_34MainloopSm90TmaGmmaWarpSpecializedILi6ENS5_IJNS4_1CILi4EEENSA_ILi1EEESC_EEENS1_35KernelTmaWarpSpecializedCooperativeEEENS5_IJNSA_ILi128EEESG_NSA_ILi64EEEEEENS_6half_tENS5_IJlSC_lEEESJ_NS5_IJSC_llEEENS4_8TiledMMAINS4_8MMA_AtomIJNS4_4SM904GMMA26MMA_64x128x16_F32F16F16_SSILNSP_5MajorE0ELSR_1ELNSP_7ScaleInE1ELSS_1EEEEEENS4_6LayoutINS5_IJNSA_ILi2EEESC_SC_EEENS5_IJSC_NSA_ILi0EEESY_EEEEENS5_IJNS4_10UnderscoreES11_S11_EEEEENS4_13SM90_TMA_LOADENS4_14ComposedLayoutINS4_7SwizzleILi3ELi4ELi3EEENS4_18smem_ptr_flag_bitsILi16EEENSV_INS5_IJNSA_ILi8EEESH_EEENS5_IJSH_SC_EEEEEEEvNS4_8identityENS4_23SM90_TMA_LOAD_MULTICASTENS15_IS17_S19_NSV_INS5_IJSH_S1A_EEENS5_IJSC_SH_EEEEEEEvS1F_EENS_8epilogue10collective6detail29Sm90TmaWarpSpecializedAdapterINS1N_15DefaultEpilogueISJ_SK_SK_NS1M_6thread17LinearCombinationISJ_Li1EffLNS1R_9ScaleType4KindE0ELNS_15FloatRoundStyleE2ESJ_EENS1_15EpilogueDefaultEEEEEvvEEEEvNT_6ParamsE)
        /*0014*/ 	.word	0x00000000


	//----- nvinfo : EIATTR_MIN_STACK_SIZE
	.align		4
.L_17:
        /*0018*/ 	.byte	0x04, 0x12
        /*001a*/ 	.short	(.L_19 - .L_18)
	.align		4
.L_18:
        /*001c*/ 	.word	index@(_ZN7cutlass13device_kernelINS_4gemm6kernel13GemmUniversalIN4cute5tupleIJiiiiEEENS1_10collective13CollectiveMmaINS1_34MainloopSm90TmaGmmaWarpSpecializedILi6ENS5_IJNS4_1CILi4EEENSA_ILi1EEESC_EEENS1_35KernelTmaWarpSpecializedCooperativeEEENS5_IJNSA_ILi128EEESG_NSA_ILi64EEEEEENS_6half_tENS5_IJlSC_lEEESJ_NS5_IJSC_llEEENS4_8TiledMMAINS4_8MMA_AtomIJNS4_4SM904GMMA26MMA_64x128x16_F32F16F16_SSILNSP_5MajorE0ELSR_1ELNSP_7ScaleInE1ELSS_1EEEEEENS4_6LayoutINS5_IJNSA_ILi2EEESC_SC_EEENS5_IJSC_NSA_ILi0EEESY_EEEEENS5_IJNS4_10UnderscoreES11_S11_EEEEENS4_13SM90_TMA_LOADENS4_14ComposedLayoutINS4_7SwizzleILi3ELi4ELi3EEENS4_18smem_ptr_flag_bitsILi16EEENSV_INS5_IJNSA_ILi8EEESH_EEENS5_IJSH_SC_EEEEEEEvNS4_8identityENS4_23SM90_TMA_LOAD_MULTICASTENS15_IS17_S19_NSV_INS5_IJSH_S1A_EEENS5_IJSC_SH_EEEEEEEvS1F_EENS_8epilogue10collective6detail29Sm90TmaWarpSpecializedAdapterINS1N_15DefaultEpilogueISJ_SK_SK_NS1M_6thread17LinearCombinationISJ_Li1EffLNS1R_9ScaleType4KindE0ELNS_15FloatRoundStyleE2ESJ_EENS1_15EpilogueDefaultEEEEEvvEEEEvNT_6ParamsE)
        /*0020*/ 	.word	0x00000000
.L_19:


//--------------------- .nv.compat                --------------------------
	.section	.nv.compat,"",@"SHT_CUDA_COMPAT_INFO"
	.align	4
        /*0000*/ 	.byte	0x02, 0x09, 0x01, 0x00, 0x02, 0x02, 0x04, 0x00, 0x02, 0x05, 0x05, 0x00, 0x03, 0x07, 0x01, 0x01
        /*0010*/ 	.byte	0x02, 0x03, 0x01, 0x00, 0x02, 0x06, 0x01, 0x00, 0x04, 0x0b, 0x08, 0x00, 0x00, 0x00, 0x00, 0x00
        /*0020*/ 	.byte	0x00, 0x00, 0x00, 0x00


//--------------------- .nv.info._ZN7cutlass13device_kernelINS_4gemm6kernel13GemmUniversalIN4cute5tupleIJiiiiEEENS1_10collective13CollectiveMmaINS1_34MainloopSm90TmaGmmaWarpSpecializedILi6ENS5_IJNS4_1CILi4EEENSA_ILi1EEESC_EEENS1_35KernelTmaWarpSpecializedCooperativeEEENS5_IJNSA_ILi128EEESG_NSA_ILi64EEEEEENS_6half_tENS5_IJlSC_lEEESJ_NS5_IJSC_llEEENS4_8TiledMMAINS4_8MMA_AtomIJNS4_4SM904GMMA26MMA_64x128x16_F32F16F16_SSILNSP_5MajorE0ELSR_1ELNSP_7ScaleInE1ELSS_1EEEEEENS4_6LayoutINS5_IJNSA_ILi2EEESC_SC_EEENS5_IJSC_NSA_ILi0EEESY_EEEEENS5_IJNS4_10UnderscoreES11_S11_EEEEENS4_13SM90_TMA_LOADENS4_14ComposedLayoutINS4_7SwizzleILi3ELi4ELi3EEENS4_18smem_ptr_flag_bitsILi16EEENSV_INS5_IJNSA_ILi8EEESH_EEENS5_IJSH_SC_EEEEEEEvNS4_8identityENS4_23SM90_TMA_LOAD_MULTICASTENS15_IS17_S19_NSV_INS5_IJSH_S1A_EEENS5_IJSC_SH_EEEEEEEvS1F_EENS_8epilogue10collective6detail29Sm90TmaWarpSpecializedAdapterINS1N_15DefaultEpilogueISJ_SK_SK_NS1M_6thread17LinearCombinationISJ_Li1EffLNS1R_9ScaleType4KindE0ELNS_15FloatRoundStyleE2ESJ_EENS1_15EpilogueDefaultEEEEEvvEEEEvNT_6ParamsE --------------------------
	.section	.nv.info._ZN7cutlass13device_kernelINS_4gemm6kernel13GemmUniversalIN4cute5tupleIJiiiiEEENS1_10collective13CollectiveMmaINS1_34MainloopSm90TmaGmmaWarpSpecializedILi6ENS5_IJNS4_1CILi4EEENSA_ILi1EEESC_EEENS1_35KernelTmaWarpSpecializedCooperativeEEENS5_IJNSA_ILi128EEESG_NSA_ILi64EEEEEENS_6half_tENS5_IJlSC_lEEESJ_NS5_IJSC_llEEENS4_8TiledMMAINS4_8MMA_AtomIJNS4_4SM904GMMA26MMA_64x128x16_F32F16F16_SSILNSP_5MajorE0ELSR_1ELNSP_7ScaleInE1ELSS_1EEEEEENS4_6LayoutINS5_IJNSA_ILi2EEESC_SC_EEENS5_IJSC_NSA_ILi0EEESY_EEEEENS5_IJNS4_10UnderscoreES11_S11_EEEEENS4_13SM90_TMA_LOADENS4_14ComposedLayoutINS4_7SwizzleILi3ELi4ELi3EEENS4_18smem_ptr_flag_bitsILi16EEENSV_INS5_IJNSA_ILi8EEESH_EEENS5_IJSH_SC_EEEEEEEvNS4_8identityENS4_23SM90_TMA_LOAD_MULTICASTENS15_IS17_S19_NSV_INS5_IJSH_S1A_EEENS5_IJSC_SH_EEEEEEEvS1F_EENS_8epilogue10collective6detail29Sm90TmaWarpSpecializedAdapterINS1N_15DefaultEpilogueISJ_SK_SK_NS1M_6thread17LinearCombinationISJ_Li1EffLNS1R_9ScaleType4KindE0ELNS_15FloatRoundStyleE2ESJ_EENS1_15EpilogueDefaultEEEEEvvEEEEvNT_6ParamsE,"",@"SHT_CUDA_INFO"
	.sectionflags	@""
	.align	4


	//----- nvinfo : EIATTR_CUDA_API_VERSION
	.align		4
        /*0000*/ 	.byte	0x04, 0x37
        /*0002*/ 	.short	(.L_21 - .L_20)
.L_20:
        /*0004*/ 	.word	0x00000082


	//----- nvinfo : EIATTR_KPARAM_INFO
	.align		4
.L_21:
        /*0008*/ 	.byte	0x04, 0x17
        /*000a*/ 	.short	(.L_23 - .L_22)
.L_22:
        /*000c*/ 	.word	0x00000000
        /*0010*/ 	.short	0x0000
        /*0012*/ 	.short	0x0070
        /*0014*/ 	.byte	0x00, 0xf0, 0x01, 0x10


	//----- nvinfo : EIATTR_SPARSE_MMA_MASK
	.align		4
.L_23:
        /*0018*/ 	.byte	0x03, 0x50
        /*001a*/ 	.short	0x0000


	//----- nvinfo : EIATTR_MAXREG_COUNT
	.align		4
        /*001c*/ 	.byte	0x03, 0x1b
        /*001e*/ 	.short	0x00a8


	//----- nvinfo : EIATTR_NUM_BARRIERS
	.align		4
        /*0020*/ 	.byte	0x02, 0x4c
        /*0022*/ 	.byte	0x01
	.zero		1


	//----- nvinfo : EIATTR_EXTERNS
	.align		4
        /*0024*/ 	.byte	0x04, 0x0f
        /*0026*/ 	.short	(.L_25 - .L_24)


	//   ....[0]....
	.align		4
.L_24:
        /*0028*/ 	.word	index@(__assertfail)


	//----- nvinfo : EIATTR_MERCURY_ISA_VERSION
	.align		4
.L_25:
        /*002c*/ 	.byte	0x03, 0x5f
        /*002e*/ 	.short	0x0101


	//----- nvinfo : EIATTR_INT_WARP_WIDE_INSTR_OFFSETS
	.align		4
        /*0030*/ 	.byte	0x04, 0x31
        /*0032*/ 	.short	(.L_27 - .L_26)


	//   ....[0]....
.L_26:
        /*0034*/ 	.word	0x00000510


	//   ....[1]....
        /*0038*/ 	.word	0x00000530


	//   ....[2]....
        /*003c*/ 	.word	0x000006b0


	//   ....[3]....
        /*0040*/ 	.word	0x00001f60


	//----- nvinfo : EIATTR_COOP_GROUP_MASK_REGIDS
	.align		4
.L_27:
        /*0044*/ 	.byte	0x04, 0x29
        /*0046*/ 	.short	(.L_29 - .L_28)


	//   ....[0]....
.L_28:
        /*0048*/ 	.word	0xffffffff


	//   ....[1]....
        /*004c*/ 	.word	0xffffffff


	//   ....[2]....
        /*0050*/ 	.word	0xffffffff


	//   ....[3]....
        /*0054*/ 	.word	0xffffffff


	//   ....[4]....
        /*0058*/ 	.word	0xffffffff


	//   ....[5]....
        /*005c*/ 	.word	0xffffffff


	//----- nvinfo : EIATTR_COOP_GROUP_INSTR_OFFSETS
	.align		4
.L_29:
        /*0060*/ 	.byte	0x04, 0x28
        /*0062*/ 	.short	(.L_31 - .L_30)


	//   ....[0]....
.L_30:
        /*0064*/ 	.word	0x00000060


	//   ....[1]....
        /*0068*/ 	.word	0x00000070


	//   ....[2]....
        /*006c*/ 	.word	0x00000130


	//   ....[3]....
        /*0070*/ 	.word	0x00000340


	//   ....[4]....
        /*0074*/ 	.word	0x00000860


	//   ....[5]....
        /*0078*/ 	.word	0x000014e0


	//----- nvinfo : EIATTR_REG_RECONFIG
	.align		4
.L_31:
        /*007c*/ 	.byte	0x01, 0x54
	.zero		2


	//----- nvinfo : EIATTR_SYSCALL_OFFSETS
	.align		4
        /*0080*/ 	.byte	0x04, 0x46
        /*0082*/ 	.short	(.L_33 - .L_32)


	//   ....[0]....
.L_32:
        /*0084*/ 	.word	0x000016d0


	//----- nvinfo : EIATTR_MBARRIER_INSTR_OFFSETS
	.align		4
.L_33:
        /*0088*/ 	.byte	0x04, 0x39
        /*008a*/ 	.short	(.L_35 - .L_34)


	//   ....[0]....
.L_34:
        /*008c*/ 	.word	0x00000250
        /*0090*/ 	.word	0x000000ff
        /*0094*/ 	.word	0x00000000
        /*0098*/ 	.short	0x0100
        /*009a*/ 	.byte	0x08
	.zero		1


	//   ....[1]....
        /*009c*/ 	.word	0x00000260
        /*00a0*/ 	.word	0x000000ff
        /*00a4*/ 	.word	0x00000030
        /*00a8*/ 	.short	0x0100
        /*00aa*/ 	.byte	0x08
	.zero		1


	//   ....[2]....
        /*00ac*/ 	.word	0x00000270
        /*00b0*/ 	.word	0x000000ff
        /*00b4*/ 	.word	0x00000008
        /*00b8*/ 	.short	0x0100
        /*00ba*/ 	.byte	0x08
	.zero		1


	//   ....[3]....
        /*00bc*/ 	.word	0x00000280
        /*00c0*/ 	.word	0x000000ff
        /*00c4*/ 	.word	0x00000038
        /*00c8*/ 	.short	0x0100
        /*00ca*/ 	.byte	0x08
	.zero		1


	//   ....[4]....
        /*00cc*/ 	.word	0x00000290
        /*00d0*/ 	.word	0x000000ff
        /*00d4*/ 	.word	0x00000010
        /*00d8*/ 	.short	0x0100
        /*00da*/ 	.byte	0x08
	.zero		1


	//   ....[5]....
        /*00dc*/ 	.word	0x000002a0
        /*00e0*/ 	.word	0x000000ff
        /*00e4*/ 	.word	0x00000040
        /*00e8*/ 	.short	0x0100
        /*00ea*/ 	.byte	0x08
	.zero		1


	//   ....[6]....
        /*00ec*/ 	.word	0x000002b0
        /*00f0*/ 	.word	0x000000ff
        /*00f4*/ 	.word	0x00000018
        /*00f8*/ 	.short	0x0100
        /*00fa*/ 	.byte	0x08
	.zero		1


	//   ....[7]....
        /*00fc*/ 	.word	0x000002c0
        /*0100*/ 	.word	0x000000ff
        /*0104*/ 	.word	0x00000048
        /*0108*/ 	.short	0x0100
        /*010a*/ 	.byte	0x08
	.zero		1


	//   ....[8]....
        /*010c*/ 	.word	0x000002d0
        /*0110*/ 	.word	0x000000ff
        /*0114*/ 	.word	0x00000020
        /*0118*/ 	.short	0x0100
        /*011a*/ 	.byte	0x08
	.zero		1


	//   ....[9]....
        /*011c*/ 	.word	0x000002e0
        /*0120*/ 	.word	0x000000ff
        /*0124*/ 	.word	0x00000050
        /*0128*/ 	.short	0x0100
        /*012a*/ 	.byte	0x08
	.zero		1


	//   ....[10]....
        /*012c*/ 	.word	0x000002f0
        /*0130*/ 	.word	0x000000ff
        /*0134*/ 	.word	0x00000028
        /*0138*/ 	.short	0x0100
        /*013a*/ 	.byte	0x08
	.zero		1


	//   ....[11]....
        /*013c*/ 	.word	0x00000300
        /*0140*/ 	.word	0x000000ff
        /*0144*/ 	.word	0x00000058
        /*0148*/ 	.short	0x0100
        /*014a*/ 	.byte	0x08
	.zero		1


	//   ....[12]....
        /*014c*/ 	.word	0x00000740
        /*0150*/ 	.word	0x000000ff
        /*0154*/ 	.word	0x00000070
        /*0158*/ 	.short	0x0100
        /*015a*/ 	.byte	0x06
	.zero		1


	//   ....[13]....
        /*015c*/ 	.word	0x000007e0
        /*0160*/ 	.word	0x000000ff
        /*0164*/ 	.word	0x00000078
        /*0168*/ 	.short	0x0100
        /*016a*/ 	.byte	0x06
	.zero		1


	//   ....[14]....
        /*016c*/ 	.word	0x00001790
        /*0170*/ 	.word	0x00000003
        /*0174*/ 	.word	0x00000000
        /*0178*/ 	.short	0x010a
        /*017a*/ 	.byte	0x3f
	.zero		1


	//   ....[15]....
        /*017c*/ 	.word	0x000017f0
        /*0180*/ 	.word	0x00000003
        /*0184*/ 	.word	0x00000000
        /*0188*/ 	.short	0x010a
        /*018a*/ 	.byte	0x3f
	.zero		1


	//   ....[16]....
        /*018c*/ 	.word	0x00001b70
        /*0190*/ 	.word	0x00000005
        /*0194*/ 	.word	0x00000000
        /*0198*/ 	.short	0x010a
        /*019a*/ 	.byte	0x3f
	.zero		1


	//   ....[17]....
        /*019c*/ 	.word	0x00001bb0
        /*01a0*/ 	.word	0x00000005
        /*01a4*/ 	.word	0x00000000
        /*01a8*/ 	.short	0x010a
        /*01aa*/ 	.byte	0x3f
	.zero		1


	//   ....[18]....
        /*01ac*/ 	.word	0x00001e10
        /*01b0*/ 	.word	0x00000004
        /*01b4*/ 	.word	0x00000000
        /*01b8*/ 	.short	0x0101
        /*01ba*/ 	.byte	0x3f
	.zero		1


	//   ....[19]....
        /*01bc*/ 	.word	0x00002000
        /*01c0*/ 	.word	0x00000000
        /*01c4*/ 	.word	0x00000000
        /*01c8*/ 	.short	0x0101
        /*01ca*/ 	.byte	0x3f
	.zero		1


	//   ....[20]....
        /*01cc*/ 	.word	0x00007160
        /*01d0*/ 	.word	0x00000018
        /*01d4*/ 	.word	0x00000030
        /*01d8*/ 	.short	0x010a
        /*01da*/ 	.byte	0x3f
	.zero		1


	//   ....[21]....
        /*01dc*/ 	.word	0x00007550
        /*01e0*/ 	.word	0x00000006
        /*01e4*/ 	.word	0x00000078
        /*01e8*/ 	.short	0x0101
        /*01ea*/ 	.byte	0x3f
	.zero		1


	//   ....[22]....
        /*01ec*/ 	.word	0x00007ca0
        /*01f0*/ 	.word	0x00000007
        /*01f4*/ 	.word	0x00000000
        /*01f8*/ 	.short	0x010a
        /*01fa*/ 	.byte	0x3f
	.zero		1


	//   ....[23]....
        /*01fc*/ 	.word	0x00007d20
        /*0200*/ 	.word	0x00000006
        /*0204*/ 	.word	0x00000000
        /*0208*/ 	.short	0x010a
        /*020a*/ 	.byte	0x3f
	.zero		1


	//   ....[24]....
        /*020c*/ 	.word	0x00007db0
        /*0210*/ 	.word	0x00000007
        /*0214*/ 	.word	0x00000000
        /*0218*/ 	.short	0x010a
        /*021a*/ 	.byte	0x3f
	.zero		1


	//   ....[25]....
        /*021c*/ 	.word	0x00007e40
        /*0220*/ 	.word	0x00000006
        /*0224*/ 	.word	0x00000000
        /*0228*/ 	.short	0x010a
        /*022a*/ 	.byte	0x3f
	.zero		1


	//   ....[26]....
        /*022c*/ 	.word	0x00007ed0
        /*0230*/ 	.word	0x00000007
        /*0234*/ 	.word	0x00000000
        /*0238*/ 	.short	0x010a
        /*023a*/ 	.byte	0x3f
	.zero		1


	//   ....[27]....
        /*023c*/ 	.word	0x00007f60
        /*0240*/ 	.word	0x00000005
        /*0244*/ 	.word	0x00000000
        /*0248*/ 	.short	0x010a
        /*024a*/ 	.byte	0x3f
	.zero		1


	//   ....[28]....
        /*024c*/ 	.word	0x00007fc0
        /*0250*/ 	.word	0x00000003
        /*0254*/ 	.word	0x00000000
        /*0258*/ 	.short	0x010a
        /*025a*/ 	.byte	0x3f
	.zero		1


	//   ....[29]....
        /*025c*/ 	.word	0x00008010
        /*0260*/ 	.word	0x00000005
        /*0264*/ 	.word	0x00000000
        /*0268*/ 	.short	0x010a
        /*026a*/ 	.byte	0x3f
	.zero		1


	//   ....[30]....
        /*026c*/ 	.word	0x000080e0
        /*0270*/ 	.word	0x00000018
        /*0274*/ 	.word	0x00000030
        /*0278*/ 	.short	0x010a
        /*027a*/ 	.byte	0x3f
	.zero		1


	//   ....[31]....
        /*027c*/ 	.word	0x000081b0
        /*0280*/ 	.word	0x00000007
        /*0284*/ 	.word	0x00000000
        /*0288*/ 	.short	0x010a
        /*028a*/ 	.byte	0x3f
	.zero		1


	//   ....[32]....
        /*028c*/ 	.word	0x00008200
        /*0290*/ 	.word	0x00000006
        /*0294*/ 	.word	0x00000000
        /*0298*/ 	.short	0x010a
        /*029a*/ 	.byte	0x3f
	.zero		1


	//   ....[33]....
        /*029c*/ 	.word	0x00008250
        /*02a0*/ 	.word	0x00000007
        /*02a4*/ 	.word	0x00000000
        /*02a8*/ 	.short	0x010a
        /*02aa*/ 	.byte	0x3f
	.zero		1


	//   ....[34]....
        /*02ac*/ 	.word	0x000082a0
        /*02b0*/ 	.word	0x00000006
        /*02b4*/ 	.word	0x00000000
        /*02b8*/ 	.short	0x010a
        /*02ba*/ 	.byte	0x3f
	.zero		1


	//   ....[35]....
        /*02bc*/ 	.word	0x000082f0
        /*02c0*/ 	.word	0x00000007
        /*02c4*/ 	.word	0x00000000
        /*02c8*/ 	.short	0x010a
        /*02ca*/ 	.byte	0x3f
	.zero		1


	//----- nvinfo : EIATTR_NUM_MBARRIERS
	.align		4
.L_35:
        /*02cc*/ 	.byte	0x03, 0x38
        /*02ce*/ 	.short	0x000e


	//----- nvinfo : EIATTR_EXIT_INSTR_OFFSETS
	.align		4
        /*02d0*/ 	.byte	0x04, 0x1c
        /*02d2*/ 	.short	(.L_37 - .L_36)


	//   ....[0]....
.L_36:
        /*02d4*/ 	.word	0x00000a30


	//   ....[1]....
        /*02d8*/ 	.word	0x00001240


	//   ....[2]....
        /*02dc*/ 	.word	0x000068b0


	//   ....[3]....
        /*02e0*/ 	.word	0x00006e10


	//   ....[4]....
        /*02e4*/ 	.word	0x00007fb0


	//----- nvinfo : EIATTR_MAX_THREADS
	.align		4
.L_37:
        /*02e8*/ 	.byte	0x04, 0x05
        /*02ea*/ 	.short	(.L_39 - .L_38)
.L_38:
        /*02ec*/ 	.word	0x00000180
        /*02f0*/ 	.word	0x00000001
        /*02f4*/ 	.word	0x00000001


	//----- nvinfo : EIATTR_CRS_STACK_SIZE
	.align		4
.L_39:
        /*02f8*/ 	.byte	0x04, 0x1e
        /*02fa*/ 	.short	(.L_41 - .L_40)
.L_40:
        /*02fc*/ 	.word	0x00000000


	//----- nvinfo : EIATTR_CBANK_PARAM_SIZE
	.align		4
.L_41:
        /*0300*/ 	.byte	0x03, 0x19
        /*0302*/ 	.short	0x0470


	//----- nvinfo : EIATTR_PARAM_CBANK
	.align		4
        /*0304*/ 	.byte	0x04, 0x0a
        /*0306*/ 	.short	(.L_43 - .L_42)
	.align		4
.L_42:
        /*0308*/ 	.word	index@(.nv.constant0._ZN7cutlass13device_kernelINS_4gemm6kernel13GemmUniversalIN4cute5tupleIJiiiiEEENS1_10collective13CollectiveMmaINS1_34MainloopSm90TmaGmmaWarpSpecializedILi6ENS5_IJNS4_1CILi4EEENSA_ILi1EEESC_EEENS1_35KernelTmaWarpSpecializedCooperativeEEENS5_IJNSA_ILi128EEESG_NSA_ILi64EEEEEENS_6half_tENS5_IJlSC_lEEESJ_NS5_IJSC_llEEENS4_8TiledMMAINS4_8MMA_AtomIJNS4_4SM904GMMA26MMA_64x128x16_F32F16F16_SSILNSP_5MajorE0ELSR_1ELNSP_7ScaleInE1ELSS_1EEEEEENS4_6LayoutINS5_IJNSA_ILi2EEESC_SC_EEENS5_IJSC_NSA_ILi0EEESY_EEEEENS5_IJNS4_10UnderscoreES11_S11_EEEEENS4_13SM90_TMA_LOADENS4_14ComposedLayoutINS4_7SwizzleILi3ELi4ELi3EEENS4_18smem_ptr_flag_bitsILi16EEENSV_INS5_IJNSA_ILi8EEESH_EEENS5_IJSH_SC_EEEEEEEvNS4_8identityENS4_23SM90_TMA_LOAD_MULTICASTENS15_IS17_S19_NSV_INS5_IJSH_S1A_EEENS5_IJSC_SH_EEEEEEEvS1F_EENS_8epilogue10collective6detail29Sm90TmaWarpSpecializedAdapterINS1N_15DefaultEpilogueISJ_SK_SK_NS1M_6thread17LinearCombinationISJ_Li1EffLNS1R_9ScaleType4KindE0ELNS_15FloatRoundStyleE2ESJ_EENS1_15EpilogueDefaultEEEEEvvEEEEvNT_6ParamsE)
        /*030c*/ 	.short	0x0210
        /*030e*/ 	.short	0x0470


	//----- nvinfo : EIATTR_SW_WAR
	.align		4
.L_43:
        /*0310*/ 	.byte	0x04, 0x36
        /*0312*/ 	.short	(.L_45 - .L_44)
.L_44:
        /*0314*/ 	.word	0x00000008
.L_45:


//--------------------- .nv.callgraph             --------------------------
	.section	.nv.callgraph,"",@"SHT_CUDA_CALLGRAPH"
	.align	4
	.sectionentsize	8
	.align		4
        /*0000*/ 	.word	0x00000000
	.align		4
        /*0004*/ 	.word	0xffffffff
	.align		4
        /*0008*/ 	.word	index@(_ZN7cutlass13device_kernelINS_4gemm6kernel13GemmUniversalIN4cute5tupleIJiiiiEEENS1_10collective13CollectiveMmaINS1_34MainloopSm90TmaGmmaWarpSpecializedILi6ENS5_IJNS4_1CILi4EEENSA_ILi1EEESC_EEENS1_35KernelTmaWarpSpecializedCooperativeEEENS5_IJNSA_ILi128EEESG_NSA_ILi64EEEEEENS_6half_tENS5_IJlSC_lEEESJ_NS5_IJSC_llEEENS4_8TiledMMAINS4_8MMA_AtomIJNS4_4SM904GMMA26MMA_64x128x16_F32F16F16_SSILNSP_5MajorE0ELSR_1ELNSP_7ScaleInE1ELSS_1EEEEEENS4_6LayoutINS5_IJNSA_ILi2EEESC_SC_EEENS5_IJSC_NSA_ILi0EEESY_EEEEENS5_IJNS4_10UnderscoreES11_S11_EEEEENS4_13SM90_TMA_LOADENS4_14ComposedLayoutINS4_7SwizzleILi3ELi4ELi3EEENS4_18smem_ptr_flag_bitsILi16EEENSV_INS5_IJNSA_ILi8EEESH_EEENS5_IJSH_SC_EEEEEEEvNS4_8identityENS4_23SM90_TMA_LOAD_MULTICASTENS15_IS17_S19_NSV_INS5_IJSH_S1A_EEENS5_IJSC_SH_EEEEEEEvS1F_EENS_8epilogue10collective6detail29Sm90TmaWarpSpecializedAdapterINS1N_15DefaultEpilogueISJ_SK_SK_NS1M_6thread17LinearCombinationISJ_Li1EffLNS1R_9ScaleType4KindE0ELNS_15FloatRoundStyleE2ESJ_EENS1_15EpilogueDefaultEEEEEvvEEEEvNT_6ParamsE)
	.align		4
        /*000c*/ 	.word	index@(__assertfail)
	.align		4
        /*0010*/ 	.word	0x00000000
	.align		4
        /*0014*/ 	.word	0xfffffffe
	.align		4
        /*0018*/ 	.word	0x00000000
	.align		4
        /*001c*/ 	.word	0xfffffffd
	.align		4
        /*0020*/ 	.word	0x00000000
	.align		4
        /*0024*/ 	.word	0xfffffffc


//--------------------- .nv.constant4             --------------------------
	.section	.nv.constant4,"a",@progbits
	.align	8
	.align		8
.nv.constant4:
        /*0000*/ 	.dword	__assertfail
	.align		8
        /*0008*/ 	.dword	__unnamed_1
	.align		8
        /*0010*/ 	.dword	_ZN40_INTERNAL_56ea11a4_4_k_cu_8a699978_214744cuda3std3__45__cpo5beginE
	.align		8
        /*0018*/ 	.dword	_ZN40_INTERNAL_56ea11a4_4_k_cu_8a699978_214744cuda3std3__45__cpo3endE
	.align		8
        /*0020*/ 	.dword	_ZN40_INTERNAL_56ea11a4_4_k_cu_8a699978_214744cuda3std3__45__cpo6cbeginE
	.align		8
        /*0028*/ 	.dword	_ZN40_INTERNAL_56ea11a4_4_k_cu_8a699978_214744cuda3std3__45__cpo4cendE
	.align		8
        /*0030*/ 	.dword	_ZN40_INTERNAL_56ea11a4_4_k_cu_8a699978_214744cuda3std3__442_GLOBAL__N__56ea11a4_4_k_cu_8a699978_214746ignoreE
	.align		8
        /*0038*/ 	.dword	_ZN40_INTERNAL_56ea11a4_4_k_cu_8a699978_214744cuda3std3__419piecewise_constructE
	.align		8
        /*0040*/ 	.dword	_ZN40_INTERNAL_56ea11a4_4_k_cu_8a699978_214744cuda3std3__48in_placeE
	.align		8
        /*0048*/ 	.dword	_ZN40_INTERNAL_56ea11a4_4_k_cu_8a699978_214744cuda3std6ranges3__45__cpo4swapE
	.align		8
        /*0050*/ 	.dword	_ZN40_INTERNAL_56ea11a4_4_k_cu_8a699978_214744cuda3std6ranges3__45__cpo9iter_moveE
	.align		8
        /*0058*/ 	.dword	_ZN40_INTERNAL_56ea11a4_4_k_cu_8a699978_214744cute7productE
	.align		8
        /*0060*/ 	.dword	_ZN40_INTERNAL_56ea11a4_4_k_cu_8a699978_214744cute1_E
	.align		8
        /*0068*/ 	.dword	$str$22
	.align		8
        /*0070*/ 	.dword	$str$23


//--------------------- .text._ZN7cutlass13device_kernelINS_4gemm6kernel13GemmUniversalIN4cute5tupleIJiiiiEEENS1_10collective13CollectiveMmaINS1_34MainloopSm90TmaGmmaWarpSpecializedILi6ENS5_IJNS4_1CILi4EEENSA_ILi1EEESC_EEENS1_35KernelTmaWarpSpecializedCooperativeEEENS5_IJNSA_ILi128EEESG_NSA_ILi64EEEEEENS_6half_tENS5_IJlSC_lEEESJ_NS5_IJSC_llEEENS4_8TiledMMAINS4_8MMA_AtomIJNS4_4SM904GMMA26MMA_64x128x16_F32F16F16_SSILNSP_5MajorE0ELSR_1ELNSP_7ScaleInE1ELSS_1EEEEEENS4_6LayoutINS5_IJNSA_ILi2EEESC_SC_EEENS5_IJSC_NSA_ILi0EEESY_EEEEENS5_IJNS4_10UnderscoreES11_S11_EEEEENS4_13SM90_TMA_LOADENS4_14ComposedLayoutINS4_7SwizzleILi3ELi4ELi3EEENS4_18smem_ptr_flag_bitsILi16EEENSV_INS5_IJNSA_ILi8EEESH_EEENS5_IJSH_SC_EEEEEEEvNS4_8identityENS4_23SM90_TMA_LOAD_MULTICASTENS15_IS17_S19_NSV_INS5_IJSH_S1A_EEENS5_IJSC_SH_EEEEEEEvS1F_EENS_8epilogue10collective6detail29Sm90TmaWarpSpecializedAdapterINS1N_15DefaultEpilogueISJ_SK_SK_NS1M_6thread17LinearCombinationISJ_Li1EffLNS1R_9ScaleType4KindE0ELNS_15FloatRoundStyleE2ESJ_EENS1_15EpilogueDefaultEEEEEvvEEEEvNT_6ParamsE --------------------------
	.section	.text._ZN7cutlass13device_kernelINS_4gemm6kernel13GemmUniversalIN4cute5tupleIJiiiiEEENS1_10collective13CollectiveMmaINS1_34MainloopSm90TmaGmmaWarpSpecializedILi6ENS5_IJNS4_1CILi4EEENSA_ILi1EEESC_EEENS1_35KernelTmaWarpSpecializedCooperativeEEENS5_IJNSA_ILi128EEESG_NSA_ILi64EEEEEENS_6half_tENS5_IJlSC_lEEESJ_NS5_IJSC_llEEENS4_8TiledMMAINS4_8MMA_AtomIJNS4_4SM904GMMA26MMA_64x128x16_F32F16F16_SSILNSP_5MajorE0ELSR_1ELNSP_7ScaleInE1ELSS_1EEEEEENS4_6LayoutINS5_IJNSA_ILi2EEESC_SC_EEENS5_IJSC_NSA_ILi0EEESY_EEEEENS5_IJNS4_10UnderscoreES11_S11_EEEEENS4_13SM90_TMA_LOADENS4_14ComposedLayoutINS4_7SwizzleILi3ELi4ELi3EEENS4_18smem_ptr_flag_bitsILi16EEENSV_INS5_IJNSA_ILi8EEESH_EEENS5_IJSH_SC_EEEEEEEvNS4_8identityENS4_23SM90_TMA_LOAD_MULTICASTENS15_IS17_S19_NSV_INS5_IJSH_S1A_EEENS5_IJSC_SH_EEEEEEEvS1F_EENS_8epilogue10collective6detail29Sm90TmaWarpSpecializedAdapterINS1N_15DefaultEpilogueISJ_SK_SK_NS1M_6thread17LinearCombinationISJ_Li1EffLNS1R_9ScaleType4KindE0ELNS_15FloatRoundStyleE2ESJ_EENS1_15EpilogueDefaultEEEEEvvEEEEvNT_6ParamsE,"ax",@progbits
	.align	128
.text._ZN7cutlass13device_kernelINS_4gemm6kernel13GemmUniversalIN4cute5tupleIJiiiiEEENS1_10collective13CollectiveMmaINS1_34MainloopSm90TmaGmmaWarpSpecializedILi6ENS5_IJNS4_1CILi4EEENSA_ILi1EEESC_EEENS1_35KernelTmaWarpSpecializedCooperativeEEENS5_IJNSA_ILi128EEESG_NSA_ILi64EEEEEENS_6half_tENS5_IJlSC_lEEESJ_NS5_IJSC_llEEENS4_8TiledMMAINS4_8MMA_AtomIJNS4_4SM904GMMA26MMA_64x128x16_F32F16F16_SSILNSP_5MajorE0ELSR_1ELNSP_7ScaleInE1ELSS_1EEEEEENS4_6LayoutINS5_IJNSA_ILi2EEESC_SC_EEENS5_IJSC_NSA_ILi0EEESY_EEEEENS5_IJNS4_10UnderscoreES11_S11_EEEEENS4_13SM90_TMA_LOADENS4_14ComposedLayoutINS4_7SwizzleILi3ELi4ELi3EEENS4_18smem_ptr_flag_bitsILi16EEENSV_INS5_IJNSA_ILi8EEESH_EEENS5_IJSH_SC_EEEEEEEvNS4_8identityENS4_23SM90_TMA_LOAD_MULTICASTENS15_IS17_S19_NSV_INS5_IJSH_S1A_EEENS5_IJSC_SH_EEEEEEEvS1F_EENS_8epilogue10collective6detail29Sm90TmaWarpSpecializedAdapterINS1N_15DefaultEpilogueISJ_SK_SK_NS1M_6thread17LinearCombinationISJ_Li1EffLNS1R_9ScaleType4KindE0ELNS_15FloatRoundStyleE2ESJ_EENS1_15EpilogueDefaultEEEEEvvEEEEvNT_6ParamsE:
        .type           _ZN7cutlass13device_kernelINS_4gemm6kernel13GemmUniversalIN4cute5tupleIJiiiiEEENS1_10collective13CollectiveMmaINS1_34MainloopSm90TmaGmmaWarpSpecializedILi6ENS5_IJNS4_1CILi4EEENSA_ILi1EEESC_EEENS1_35KernelTmaWarpSpecializedCooperativeEEENS5_IJNSA_ILi128EEESG_NSA_ILi64EEEEEENS_6half_tENS5_IJlSC_lEEESJ_NS5_IJSC_llEEENS4_8TiledMMAINS4_8MMA_AtomIJNS4_4SM904GMMA26MMA_64x128x16_F32F16F16_SSILNSP_5MajorE0ELSR_1ELNSP_7ScaleInE1ELSS_1EEEEEENS4_6LayoutINS5_IJNSA_ILi2EEESC_SC_EEENS5_IJSC_NSA_ILi0EEESY_EEEEENS5_IJNS4_10UnderscoreES11_S11_EEEEENS4_13SM90_TMA_LOADENS4_14ComposedLayoutINS4_7SwizzleILi3ELi4ELi3EEENS4_18smem_ptr_flag_bitsILi16EEENSV_INS5_IJNSA_ILi8EEESH_EEENS5_IJSH_SC_EEEEEEEvNS4_8identityENS4_23SM90_TMA_LOAD_MULTICASTENS15_IS17_S19_NSV_INS5_IJSH_S1A_EEENS5_IJSC_SH_EEEEEEEvS1F_EENS_8epilogue10collective6detail29Sm90TmaWarpSpecializedAdapterINS1N_15DefaultEpilogueISJ_SK_SK_NS1M_6thread17LinearCombinationISJ_Li1EffLNS1R_9ScaleType4KindE0ELNS_15FloatRoundStyleE2ESJ_EENS1_15EpilogueDefaultEEEEEvvEEEEvNT_6ParamsE,@function
        .size           _ZN7cutlass13device_kernelINS_4gemm6kernel13GemmUniversalIN4cute5tupleIJiiiiEEENS1_10collective13CollectiveMmaINS1_34MainloopSm90TmaGmmaWarpSpecializedILi6ENS5_IJNS4_1CILi4EEENSA_ILi1EEESC_EEENS1_35KernelTmaWarpSpecializedCooperativeEEENS5_IJNSA_ILi128EEESG_NSA_ILi64EEEEEENS_6half_tENS5_IJlSC_lEEESJ_NS5_IJSC_llEEENS4_8TiledMMAINS4_8MMA_AtomIJNS4_4SM904GMMA26MMA_64x128x16_F32F16F16_SSILNSP_5MajorE0ELSR_1ELNSP_7ScaleInE1ELSS_1EEEEEENS4_6LayoutINS5_IJNSA_ILi2EEESC_SC_EEENS5_IJSC_NSA_ILi0EEESY_EEEEENS5_IJNS4_10UnderscoreES11_S11_EEEEENS4_13SM90_TMA_LOADENS4_14ComposedLayoutINS4_7SwizzleILi3ELi4ELi3EEENS4_18smem_ptr_flag_bitsILi16EEENSV_INS5_IJNSA_ILi8EEESH_EEENS5_IJSH_SC_EEEEEEEvNS4_8identityENS4_23SM90_TMA_LOAD_MULTICASTENS15_IS17_S19_NSV_INS5_IJSH_S1A_EEENS5_IJSC_SH_EEEEEEEvS1F_EENS_8epilogue10collective6detail29Sm90TmaWarpSpecializedAdapterINS1N_15DefaultEpilogueISJ_SK_SK_NS1M_6thread17LinearCombinationISJ_Li1EffLNS1R_9ScaleType4KindE0ELNS_15FloatRoundStyleE2ESJ_EENS1_15EpilogueDefaultEEEEEvvEEEEvNT_6ParamsE,(.L_x_201 - _ZN7cutlass13device_kernelINS_4gemm6kernel13GemmUniversalIN4cute5tupleIJiiiiEEENS1_10collective13CollectiveMmaINS1_34MainloopSm90TmaGmmaWarpSpecializedILi6ENS5_IJNS4_1CILi4EEENSA_ILi1EEESC_EEENS1_35KernelTmaWarpSpecializedCooperativeEEENS5_IJNSA_ILi128EEESG_NSA_ILi64EEEEEENS_6half_tENS5_IJlSC_lEEESJ_NS5_IJSC_llEEENS4_8TiledMMAINS4_8MMA_AtomIJNS4_4SM904GMMA26MMA_64x128x16_F32F16F16_SSILNSP_5MajorE0ELSR_1ELNSP_7ScaleInE1ELSS_1EEEEEENS4_6LayoutINS5_IJNSA_ILi2EEESC_SC_EEENS5_IJSC_NSA_ILi0EEESY_EEEEENS5_IJNS4_10UnderscoreES11_S11_EEEEENS4_13SM90_TMA_LOADENS4_14ComposedLayoutINS4_7SwizzleILi3ELi4ELi3EEENS4_18smem_ptr_flag_bitsILi16EEENSV_INS5_IJNSA_ILi8EEESH_EEENS5_IJSH_SC_EEEEEEEvNS4_8identityENS4_23SM90_TMA_LOAD_MULTICASTENS15_IS17_S19_NSV_INS5_IJSH_S1A_EEENS5_IJSC_SH_EEEEEEEvS1F_EENS_8epilogue10collective6detail29Sm90TmaWarpSpecializedAdapterINS1N_15DefaultEpilogueISJ_SK_SK_NS1M_6thread17LinearCombinationISJ_Li1EffLNS1R_9ScaleType4KindE0ELNS_15FloatRoundStyleE2ESJ_EENS1_15EpilogueDefaultEEEEEvvEEEEvNT_6ParamsE)
        .other          _ZN7cutlass13device_kernelINS_4gemm6kernel13GemmUniversalIN4cute5tupleIJiiiiEEENS1_10collective13CollectiveMmaINS1_34MainloopSm90TmaGmmaWarpSpecializedILi6ENS5_IJNS4_1CILi4EEENSA_ILi1EEESC_EEENS1_35KernelTmaWarpSpecializedCooperativeEEENS5_IJNSA_ILi128EEESG_NSA_ILi64EEEEEENS_6half_tENS5_IJlSC_lEEESJ_NS5_IJSC_llEEENS4_8TiledMMAINS4_8MMA_AtomIJNS4_4SM904GMMA26MMA_64x128x16_F32F16F16_SSILNSP_5MajorE0ELSR_1ELNSP_7ScaleInE1ELSS_1EEEEEENS4_6LayoutINS5_IJNSA_ILi2EEESC_SC_EEENS5_IJSC_NSA_ILi0EEESY_EEEEENS5_IJNS4_10UnderscoreES11_S11_EEEEENS4_13SM90_TMA_LOADENS4_14ComposedLayoutINS4_7SwizzleILi3ELi4ELi3EEENS4_18smem_ptr_flag_bitsILi16EEENSV_INS5_IJNSA_ILi8EEESH_EEENS5_IJSH_SC_EEEEEEEvNS4_8identityENS4_23SM90_TMA_LOAD_MULTICASTENS15_IS17_S19_NSV_INS5_IJSH_S1A_EEENS5_IJSC_SH_EEEEEEEvS1F_EENS_8epilogue10collective6detail29Sm90TmaWarpSpecializedAdapterINS1N_15DefaultEpilogueISJ_SK_SK_NS1M_6thread17LinearCombinationISJ_Li1EffLNS1R_9ScaleType4KindE0ELNS_15FloatRoundStyleE2ESJ_EENS1_15EpilogueDefaultEEEEEvvEEEEvNT_6ParamsE,@"STO_CUDA_ENTRY STV_DEFAULT"
_ZN7cutlass13device_kernelINS_4gemm6kernel13GemmUniversalIN4cute5tupleIJiiiiEEENS1_10collective13CollectiveMmaINS1_34MainloopSm90TmaGmmaWarpSpecializedILi6ENS5_IJNS4_1CILi4EEENSA_ILi1EEESC_EEENS1_35KernelTmaWarpSpecializedCooperativeEEENS5_IJNSA_ILi128EEESG_NSA_ILi64EEEEEENS_6half_tENS5_IJlSC_lEEESJ_NS5_IJSC_llEEENS4_8TiledMMAINS4_8MMA_AtomIJNS4_4SM904GMMA26MMA_64x128x16_F32F16F16_SSILNSP_5MajorE0ELSR_1ELNSP_7ScaleInE1ELSS_1EEEEEENS4_6LayoutINS5_IJNSA_ILi2EEESC_SC_EEENS5_IJSC_NSA_ILi0EEESY_EEEEENS5_IJNS4_10UnderscoreES11_S11_EEEEENS4_13SM90_TMA_LOADENS4_14ComposedLayoutINS4_7SwizzleILi3ELi4ELi3EEENS4_18smem_ptr_flag_bitsILi16EEENSV_INS5_IJNSA_ILi8EEESH_EEENS5_IJSH_SC_EEEEEEEvNS4_8identityENS4_23SM90_TMA_LOAD_MULTICASTENS15_IS17_S19_NSV_INS5_IJSH_S1A_EEENS5_IJSC_SH_EEEEEEEvS1F_EENS_8epilogue10collective6detail29Sm90TmaWarpSpecializedAdapterINS1N_15DefaultEpilogueISJ_SK_SK_NS1M_6thread17LinearCombinationISJ_Li1EffLNS1R_9ScaleType4KindE0ELNS_15FloatRoundStyleE2ESJ_EENS1_15EpilogueDefaultEEEEEvvEEEEvNT_6ParamsE:
[----:B------:R-:W0:Y:S01]  /*0000*/  LDC R1, c[0x0][0x28] ;  /* 0x00000a00ff017b82 */ /* 0x000e220000000800 */
[----:B------:R-:W1:Y:S01]  /*0010*/  S2R R95, SR_TID.X ;  /* 0x00000000005f7919 */ /* 0x000e620000002100 */
[----:B------:R-:W-:Y:S01]  /*0020*/  ELECT P0, URZ, PT ;  /* 0x00000000003f782f */ /* 0x000fe20003800000 */
[----:B------:R-:W-:Y:S01]  /*0030*/  BSSY B0, `(.L_x_0) ;  /* 0x000000f000007945 */ /* 0x000fe20003800000 */
[--C-:B-1----:R-:W-:Y:S02]  /*0040*/  SHF.R.U32.HI R0, RZ, 0x5, R95.reuse ;  /* 0x00000005ff007819 */ /* 0x102fe4000001165f */
[----:B------:R-:W-:-:S03]  /*0050*/  SHF.R.U32.HI R6, RZ, 0x7, R95 ;  /* 0x00000007ff067819 */ /* 0x000fc6000001165f */
[----:B------:R-:W1:Y:S04]  /*0060*/  SHFL.IDX PT, R3, R0, RZ, 0x1f ;  /* 0x00001fff00037589 */ /* 0x000e6800000e0000 */
[----:B------:R2:W3:Y:S01]  /*0070*/  SHFL.IDX PT, R2, R6, RZ, 0x1f ;  /* 0x00001fff06027589 */ /* 0x0004e200000e0000 */
[----:B-1----:R-:W-:-:S13]  /*0080*/  ISETP.NE.OR P0, PT, R3, RZ, !P0 ;  /* 0x000000ff0300720c */ /* 0x002fda0004705670 */
[----:B0-23--:R-:W-:Y:S05]  /*0090*/  @P0 BRA `(.L_x_1) ;  /* 0x0000000000200947 */ /* 0x00dfea0003800000 */
[----:B------:R-:W-:Y:S02]  /*00a0*/  ULDC.64 UR4, c[0x0][0x198] ;  /* 0x0000660000047ab9 */ /* 0x000fe40000000a00 */
[----:B------:R-:W-:Y:S02]  /*00b0*/  UIADD3 UR6, UP0, UR4, 0xf0, URZ ;  /* 0x000000f004067890 */ /* 0x000fe4000ff1e03f */
[----:B------:R-:W-:Y:S02]  /*00c0*/  UIADD3 UR4, UP1, UR4, 0x1f0, URZ ;  /* 0x000001f004047890 */ /* 0x000fe4000ff3e03f */
[----:B------:R-:W-:Y:S02]  /*00d0*/  UIADD3.X UR7, URZ, UR5, URZ, UP0, !UPT ;  /* 0x000000053f077290 */ /* 0x000fe400087fe43f */
[----:B------:R-:W-:-:S07]  /*00e0*/  UIADD3.X UR5, URZ, UR5, URZ, UP1, !UPT ;  /* 0x000000053f057290 */ /* 0x000fce0008ffe43f */
[----:B------:R0:W-:Y:S02]  /*00f0*/  UTMACCTL.PF [UR6] ;  /* 0x00000000060079b9 */ /* 0x0001e40008040000 */
[----:B------:R0:W-:Y:S02]  /*0100*/  UTMACCTL.PF [UR4] ;  /* 0x00000000040079b9 */ /* 0x0001e40008040000 */
[----:B0-----:R-:W-:Y:S01]  /*0110*/  NOP ;  /* 0x0000000000007918 */ /* 0x001fe20000000000 */
.L_x_1:
[----:B------:R-:W-:Y:S05]  /*0120*/  BSYNC B0 ;  /* 0x0000000000007941 */ /* 0x000fea0003800000 */
.L_x_0:
[----:B------:R-:W0:Y:S01]  /*0130*/  SHFL.IDX PT, R5, R0, RZ, 0x1f ;  /* 0x00001fff00057589 */ /* 0x000e2200000e0000 */
[----:B------:R-:W-:-:S04]  /*0140*/  SHF.R.S32.HI R4, RZ, 0x1f, R95 ;  /* 0x0000001fff047819 */ /* 0x000fc8000001145f */
[----:B------:R-:W-:Y:S02]  /*0150*/  LEA.HI R4, R4, R95, RZ, 0x7 ;  /* 0x0000005f04047211 */ /* 0x000fe400078f38ff */
[----:B0-----:R-:W-:-:S13]  /*0160*/  ISETP.NE.AND P0, PT, R5, RZ, PT ;  /* 0x000000ff0500720c */ /* 0x001fda0003f05270 */
[----:B------:R-:W-:Y:S05]  /*0170*/  @P0 BRA `(.L_x_2) ;  /* 0x0000000000680947 */ /* 0x000fea0003800000 */
[----:B------:R-:W0:Y:S01]  /*0180*/  S2UR UR8, SR_CgaCtaId ;  /* 0x00000000000879c3 */ /* 0x000e220000008800 */
[----:B------:R-:W-:Y:S01]  /*0190*/  UMOV UR4, 0x400 ;  /* 0x0000040000047882 */ /* 0x000fe20000000000 */
[----:B------:R-:W-:Y:S01]  /*01a0*/  UMOV UR5, 0x1 ;  /* 0x0000000100057882 */ /* 0x000fe20000000000 */
[----:B------:R-:W-:Y:S01]  /*01b0*/  UMOV UR6, 0x8 ;  /* 0x0000000800067882 */ /* 0x000fe20000000000 */
[----:B------:R-:W-:Y:S01]  /*01c0*/  ELECT P0, URZ, PT ;  /* 0x00000000003f782f */ /* 0x000fe20003800000 */
[----:B------:R-:W-:-:S04]  /*01d0*/  UIADD3 UR6, -UR6, 0x100000, URZ ;  /* 0x0010000006067890 */ /* 0x000fc8000fffe13f */
[----:B------:R-:W-:Y:S02]  /*01e0*/  USHF.L.U32 UR7, UR6, 0xb, URZ ;  /* 0x0000000b06077899 */ /* 0x000fe4000800063f */
[----:B------:R-:W-:Y:S02]  /*01f0*/  USHF.L.U32 UR6, UR6, 0x1, URZ ;  /* 0x0000000106067899 */ /* 0x000fe4000800063f */
[----:B0-----:R-:W-:Y:S02]  /*0200*/  ULEA UR8, UR8, UR4, 0x18 ;  /* 0x0000000408087291 */ /* 0x001fe4000f8ec03f */
[----:B------:R-:W-:-:S04]  /*0210*/  UIADD3 UR4, -UR5, 0x100000, URZ ;  /* 0x0010000005047890 */ /* 0x000fc8000fffe13f */
[----:B------:R-:W-:Y:S02]  /*0220*/  USHF.L.U32 UR5, UR4, 0xb, URZ ;  /* 0x0000000b04057899 */ /* 0x000fe4000800063f */
[----:B------:R-:W-:Y:S01]  /*0230*/  USHF.L.U32 UR4, UR4, 0x1, URZ ;  /* 0x0000000104047899 */ /* 0x000fe2000800063f */
[----:B------:R-:W0:Y:S11]  /*0240*/  FENCE.VIEW.ASYNC.S ;  /* 0x00000000000073c6 */ /* 0x000e360000000000 */
[----:B0-----:R0:W1:Y:S01]  /*0250*/  SYNCS.EXCH.64 URZ, [UR8], UR4 ;  /* 0x00000004083f75b2 */ /* 0x0010620008000100 */
[----:B------:R0:W2:Y:S01]  /*0260*/  SYNCS.EXCH.64 URZ, [UR8+0x30], UR6 ;  /* 0x00003006083f75b2 */ /* 0x0000a20008000100 */
[----:B------:R0:W3:Y:S01]  /*0270*/  SYNCS.EXCH.64 URZ, [UR8+0x8], UR4 ;  /* 0x00000804083f75b2 */ /* 0x0000e20008000100 */
[----:B------:R0:W4:Y:S01]  /*0280*/  SYNCS.EXCH.64 URZ, [UR8+0x38], UR6 ;  /* 0x00003806083f75b2 */ /* 0x0001220008000100 */
[----:B------:R0:W0:Y:S01]  /*0290*/  SYNCS.EXCH.64 URZ, [UR8+0x10], UR4 ;  /* 0x00001004083f75b2 */ /* 0x0000220008000100 */
[----:B------:R0:W0:Y:S01]  /*02a0*/  SYNCS.EXCH.64 URZ, [UR8+0x40], UR6 ;  /* 0x00004006083f75b2 */ /* 0x0000220008000100 */
[----:B------:R0:W0:Y:S01]  /*02b0*/  SYNCS.EXCH.64 URZ, [UR8+0x18], UR4 ;  /* 0x00001804083f75b2 */ /* 0x0000220008000100 */
[----:B------:R0:W0:Y:S01]  /*02c0*/  SYNCS.EXCH.64 URZ, [UR8+0x48], UR6 ;  /* 0x00004806083f75b2 */ /* 0x0000220008000100 */
[----:B------:R0:W0:Y:S01]  /*02d0*/  SYNCS.EXCH.64 URZ, [UR8+0x20], UR4 ;  /* 0x00002004083f75b2 */ /* 0x0000220008000100 */
[----:B------:R0:W0:Y:S01]  /*02e0*/  SYNCS.EXCH.64 URZ, [UR8+0x50], UR6 ;  /* 0x00005006083f75b2 */ /* 0x0000220008000100 */
[----:B------:R0:W0:Y:S01]  /*02f0*/  SYNCS.EXCH.64 URZ, [UR8+0x28], UR4 ;  /* 0x00002804083f75b2 */ /* 0x0000220008000100 */
[----:B------:R0:W0:Y:S01]  /*0300*/  SYNCS.EXCH.64 URZ, [UR8+0x58], UR6 ;  /* 0x00005806083f75b2 */ /* 0x0000220008000100 */
[----:B------:R-:W-:Y:S01]  /*0310*/  NOP ;  /* 0x0000000000007918 */ /* 0x000fe20000000000 */
.L_x_2:
[----:B0-----:R-:W0:Y:S01]  /*0320*/  S2UR UR8, SR_CTAID.X ;  /* 0x00000000000879c3 */ /* 0x001e220000002500 */
[----:B------:R-:W-:Y:S01]  /*0330*/  LOP3.LUT R4, R4, 0xffffff80, RZ, 0xc0, !PT ;  /* 0xffffff8004047812 */ /* 0x000fe200078ec0ff */
[----:B------:R-:W5:Y:S01]  /*0340*/  SHFL.IDX PT, R0, R0, RZ, 0x1f ;  /* 0x00001fff00007589 */ /* 0x000f6200000e0000 */
[----:B------:R-:W-:Y:S01]  /*0350*/  SHF.R.S32.HI R12, RZ, 0x1f, R5 ;  /* 0x0000001fff0c7819 */ /* 0x000fe20000011405 */
[----:B------:R-:W-:Y:S01]  /*0360*/  ULDC UR4, c[0x0][0x150] ;  /* 0x0000540000047ab9 */ /* 0x000fe20000000800 */
[----:B------:R-:W-:Y:S01]  /*0370*/  ELECT P0, URZ, PT ;  /* 0x00000000003f782f */ /* 0x000fe20003800000 */
[----:B------:R-:W-:Y:S01]  /*0380*/  IMAD.IADD R8, R95, 0x1, -R4 ;  /* 0x000000015f087824 */ /* 0x000fe200078e0a04 */
[----:B------:R-:W-:Y:S01]  /*0390*/  LEA.HI R12, R12, R5, RZ, 0x2 ;  /* 0x000000050c0c7211 */ /* 0x000fe200078f10ff */
[----:B------:R-:W1:Y:S01]  /*03a0*/  S2R R4, SR_CTAID.Y ;  /* 0x0000000000047919 */ /* 0x000e620000002600 */
[----:B------:R-:W2:Y:S01]  /*03b0*/  LDC R13, c[0x0][0x144] ;  /* 0x00005100ff0d7b82 */ /* 0x000ea20000000800 */
[----:B------:R-:W-:Y:S01]  /*03c0*/  NOP ;  /* 0x0000000000007918 */ /* 0x000fe20000000000 */
[----:B------:R-:W-:Y:S01]  /*03d0*/  SHF.R.S32.HI R7, RZ, 0x1f, R8 ;  /* 0x0000001fff077819 */ /* 0x000fe20000011408 */
[----:B------:R-:W-:Y:S01]  /*03e0*/  NOP ;  /* 0x0000000000007918 */ /* 0x000fe20000000000 */
[----:B------:R-:W-:Y:S01]  /*03f0*/  LOP3.LUT R12, R12, 0x3ffffffc, RZ, 0xc0, !PT ;  /* 0x3ffffffc0c0c7812 */ /* 0x000fe200078ec0ff */
[----:B------:R-:W-:Y:S01]  /*0400*/  IMAD.MOV.U32 R22, RZ, RZ, 0x1 ;  /* 0x00000001ff167424 */ /* 0x000fe200078e00ff */
[----:B------:R-:W-:-:S02]  /*0410*/  LEA.HI R7, R7, R8, RZ, 0x3 ;  /* 0x0000000807077211 */ /* 0x000fc400078f18ff */
[----:B------:R-:W3:Y:S01]  /*0420*/  LDC R14, c[0x0][0x140] ;  /* 0x00005000ff0e7b82 */ /* 0x000ee20000000800 */
[----:B------:R-:W-:Y:S02]  /*0430*/  ISETP.NE.AND P3, PT, R2, RZ, PT ;  /* 0x000000ff0200720c */ /* 0x000fe40003f65270 */
[--C-:B------:R-:W-:Y:S02]  /*0440*/  SHF.R.S32.HI R9, RZ, 0x3, R7.reuse ;  /* 0x00000003ff097819 */ /* 0x100fe40000011407 */
[----:B------:R-:W-:Y:S02]  /*0450*/  SHF.R.S32.HI R10, RZ, 0x1f, R7 ;  /* 0x0000001fff0a7819 */ /* 0x000fe40000011407 */
[----:B0-----:R-:W-:Y:S02]  /*0460*/  I2FP.F32.U32 R7, UR8 ;  /* 0x0000000800077c45 */ /* 0x001fe40008201000 */
[----:B------:R-:W-:Y:S02]  /*0470*/  LEA.HI R10, R10, R9, RZ, 0x2 ;  /* 0x000000090a0a7211 */ /* 0x000fe400078f10ff */
[----:B-----5:R-:W-:Y:S01]  /*0480*/  ISETP.NE.OR P0, PT, R0, RZ, !P0 ;  /* 0x000000ff0000720c */ /* 0x020fe20004705670 */
[----:B------:R-:W-:Y:S01]  /*0490*/  FMUL R11, R7, UR4 ;  /* 0x00000004070b7c20 */ /* 0x000fe20008400000 */
[----:B------:R-:W-:Y:S01]  /*04a0*/  LOP3.LUT R10, R10, 0xfffffffc, RZ, 0xc0, !PT ;  /* 0xfffffffc0a0a7812 */ /* 0x000fe200078ec0ff */
[----:B------:R-:W-:Y:S01]  /*04b0*/  IMAD.IADD R7, R5, 0x1, -R12 ;  /* 0x0000000105077824 */ /* 0x000fe200078e0a0c */
[----:B------:R-:W-:-:S03]  /*04c0*/  ULDC UR4, c[0x0][0x154] ;  /* 0x0000550000047ab9 */ /* 0x000fc60000000800 */
[----:B------:R-:W0:Y:S01]  /*04d0*/  F2I.U32.TRUNC.NTZ R11, R11 ;  /* 0x0000000b000b7305 */ /* 0x000e22000020f000 */
[----:B------:R-:W-:Y:S02]  /*04e0*/  IMAD.IADD R10, R9, 0x1, -R10 ;  /* 0x00000001090a7824 */ /* 0x000fe400078e0a0a */
[----:B------:R-:W5:Y:S02]  /*04f0*/  LDC R9, c[0x0][0x148] ;  /* 0x00005200ff097b82 */ /* 0x000f640000000800 */
[----:B------:R-:W-:Y:S01]  /*0500*/  IMAD R10, R7, 0x4, R10 ;  /* 0x00000004070a7824 */ /* 0x000fe200078e020a */
[----:B------:R-:W-:Y:S01]  /*0510*/  VOTEU.ALL UP0, P0 ;  /* 0x00000000003f7886 */ /* 0x000fe20000000000 */
[----:B---3--:R-:W-:Y:S01]  /*0520*/  ISETP.EQ.U32.AND P2, PT, R14, 0x1, PT ;  /* 0x000000010e00780c */ /* 0x008fe20003f42070 */
[----:B------:R-:W-:Y:S01]  /*0530*/  VOTEU.ALL UP1, P0 ;  /* 0x00000000003f7886 */ /* 0x000fe20000020000 */
[----:B------:R-:W-:Y:S01]  /*0540*/  IMAD.SHL.U32 R19, R10, 0x4, RZ ;  /* 0x000000040a137824 */ /* 0x000fe200078e00ff */
[----:B------:R-:W-:Y:S01]  /*0550*/  SHF.R.S32.HI R7, RZ, 0x1f, R10 ;  /* 0x0000001fff077819 */ /* 0x000fe2000001140a */
[----:B------:R-:W3:Y:S01]  /*0560*/  @!UP0 S2UR UR7, SR_CgaCtaId ;  /* 0x00000000000789c3 */ /* 0x000ee20000008800 */
[----:B------:R-:W-:-:S02]  /*0570*/  @!UP0 UMOV UR6, 0x400 ;  /* 0x0000040000068882 */ /* 0x000fc40000000000 */
[----:B------:R-:W-:Y:S01]  /*0580*/  LEA.HI R0, R7, R10, RZ, 0x2 ;  /* 0x0000000a07007211 */ /* 0x000fe200078f10ff */
[----:B0-----:R-:W-:Y:S01]  /*0590*/  IMAD.MOV R12, RZ, RZ, -R11 ;  /* 0x000000ffff0c7224 */ /* 0x001fe200078e0a0b */
[----:B------:R-:W-:Y:S02]  /*05a0*/  LOP3.LUT R19, R10, 0xc, R19, 0x78, !PT ;  /* 0x0000000c0a137812 */ /* 0x000fe400078e7813 */
[----:B------:R-:W-:Y:S01]  /*05b0*/  LOP3.LUT R11, R0, 0xfffffffc, RZ, 0xc0, !PT ;  /* 0xfffffffc000b7812 */ /* 0x000fe200078ec0ff */
[----:B--2---:R-:W-:Y:S01]  /*05c0*/  IMAD R7, R13, R12, UR8 ;  /* 0x000000080d077e24 */ /* 0x004fe2000f8e020c */
[----:B-1----:R-:W-:Y:S02]  /*05d0*/  I2FP.F32.U32 R13, R4 ;  /* 0x00000004000d7245 */ /* 0x002fe40000201000 */
[----:B------:R-:W-:Y:S01]  /*05e0*/  SHF.R.S32.HI R0, RZ, 0x1f, R3 ;  /* 0x0000001fff007819 */ /* 0x000fe20000011403 */
[----:B------:R-:W-:Y:S02]  /*05f0*/  IMAD.IADD R12, R10, 0x1, -R11 ;  /* 0x000000010a0c7824 */ /* 0x000fe400078e0a0b */
[----:B------:R-:W-:Y:S01]  /*0600*/  FMUL R13, R13, UR4 ;  /* 0x000000040d0d7c20 */ /* 0x000fe20008400000 */
[----:B------:R-:W-:Y:S01]  /*0610*/  LEA.HI R0, R0, R3, RZ, 0x2 ;  /* 0x0000000300007211 */ /* 0x000fe200078f10ff */
[----:B------:R-:W-:Y:S01]  /*0620*/  UMOV UR4, 0x20 ;  /* 0x0000002000047882 */ /* 0x000fe20000000000 */
[----:B------:R-:W-:Y:S01]  /*0630*/  ISETP.NE.AND P4, PT, R12, R7, PT ;  /* 0x000000070c00720c */ /* 0x000fe20003f85270 */
[----:B------:R-:W-:-:S04]  /*0640*/  @!UP0 UIADD3 UR4, -UR4, 0x100000, URZ ;  /* 0x0010000004048890 */ /* 0x000fc8000fffe13f */
[----:B------:R-:W-:Y:S02]  /*0650*/  @!UP0 USHF.L.U32 UR5, UR4, 0xb, URZ ;  /* 0x0000000b04058899 */ /* 0x000fe4000800063f */
[----:B------:R-:W-:Y:S01]  /*0660*/  @!UP0 USHF.L.U32 UR4, UR4, 0x1, URZ ;  /* 0x0000000104048899 */ /* 0x000fe2000800063f */
[----:B------:R-:W-:Y:S01]  /*0670*/  LOP3.LUT R0, R0, 0xfffffffc, RZ, 0xc0, !PT ;  /* 0xfffffffc00007812 */ /* 0x000fe200078ec0ff */
[----:B------:R-:W0:Y:S04]  /*0680*/  F2I.U32.TRUNC.NTZ R13, R13 ;  /* 0x0000000d000d7305 */ /* 0x000e28000020f000 */
[----:B------:R-:W-:Y:S01]  /*0690*/  IMAD.IADD R3, R3, 0x1, -R0 ;  /* 0x0000000103037824 */ /* 0x000fe200078e0a00 */
[----:B---3--:R-:W-:Y:S01]  /*06a0*/  @!UP0 ULEA UR6, UR7, UR6, 0x18 ;  /* 0x0000000607068291 */ /* 0x008fe2000f8ec03f */
[----:B------:R-:W-:Y:S01]  /*06b0*/  VOTEU.ALL UP0, P0 ;  /* 0x00000000003f7886 */ /* 0x000fe20000000000 */
[----:B------:R-:W-:Y:S01]  /*06c0*/  LOP3.LUT P0, RZ, R8, 0x7, RZ, 0xc0, !PT ;  /* 0x0000000708ff7812 */ /* 0x000fe2000780c0ff */
[----:B------:R-:W-:Y:S01]  /*06d0*/  VIADD R8, R2, 0xffffffff ;  /* 0xffffffff02087836 */ /* 0x000fe20000000000 */
[----:B------:R-:W-:-:S02]  /*06e0*/  @P4 SHF.R.S32.HI R0, RZ, 0x1f, R19 ;  /* 0x0000001fff004819 */ /* 0x000fc40000011413 */
[C---:B------:R-:W-:Y:S02]  /*06f0*/  ISETP.NE.AND P1, PT, R3.reuse, 0x3, PT ;  /* 0x000000030300780c */ /* 0x040fe40003f25270 */
[----:B------:R-:W-:Y:S01]  /*0700*/  @P4 LEA.HI R0, R0, R19, RZ, 0x2 ;  /* 0x0000001300004211 */ /* 0x000fe200078f10ff */
[----:B0-----:R-:W-:Y:S01]  /*0710*/  IMAD.MOV R23, RZ, RZ, -R13 ;  /* 0x000000ffff177224 */ /* 0x001fe200078e0a0d */
[----:B------:R-:W-:Y:S01]  /*0720*/  ISETP.EQ.OR P1, PT, R3, RZ, !P1 ;  /* 0x000000ff0300720c */ /* 0x000fe20004f22670 */
[----:B------:R-:W0:Y:S02]  /*0730*/  FENCE.VIEW.ASYNC.S ;  /* 0x00000000000073c6 */ /* 0x000e240000000000 */
[----:B0-----:R0:W1:Y:S01]  /*0740*/  @!UP0 SYNCS.EXCH.64 URZ, [UR6+0x70], UR4 ;  /* 0x00007004063f85b2 */ /* 0x0010620008000100 */
[----:B------:R-:W-:Y:S01]  /*0750*/  @P4 SHF.R.S32.HI R0, RZ, 0x2, R0 ;  /* 0x00000002ff004819 */ /* 0x000fe20000011400 */
[----:B-----5:R-:W-:Y:S01]  /*0760*/  IMAD R11, R9, R23, R4 ;  /* 0x00000017090b7224 */ /* 0x020fe200078e0204 */
[----:B------:R-:W-:-:S02]  /*0770*/  ISETP.LT.U32.AND P0, PT, R19, 0x4, !P0 ;  /* 0x000000041300780c */ /* 0x000fc40004701070 */
[----:B------:R-:W-:Y:S02]  /*0780*/  ISETP.EQ.AND P1, PT, R2, RZ, P1 ;  /* 0x000000ff0200720c */ /* 0x000fe40000f22270 */
[----:B------:R-:W-:Y:S02]  /*0790*/  @P4 ISETP.NE.AND P5, PT, R0, R11, PT ;  /* 0x0000000b0000420c */ /* 0x000fe40003fa5270 */
[----:B------:R-:W-:Y:S02]  /*07a0*/  ISETP.GE.U32.AND P6, PT, R8, 0x2, PT ;  /* 0x000000020800780c */ /* 0x000fe40003fc6070 */
[----:B------:R-:W-:Y:S02]  /*07b0*/  SEL R11, RZ, 0x1, !P0 ;  /* 0x00000001ff0b7807 */ /* 0x000fe40004000000 */
[----:B------:R-:W-:Y:S02]  /*07c0*/  @P4 SEL R22, RZ, 0x1, P5 ;  /* 0x00000001ff164807 */ /* 0x000fe40002800000 */
[----:B------:R-:W-:Y:S01]  /*07d0*/  SEL R18, RZ, 0x1, !P1 ;  /* 0x00000001ff127807 */ /* 0x000fe20004800000 */
[----:B------:R0:W2:Y:S01]  /*07e0*/  @!UP1 SYNCS.EXCH.64 URZ, [UR6+0x78], UR4 ;  /* 0x00007804063f95b2 */ /* 0x0000a20008000100 */
[----:B------:R-:W-:Y:S01]  /*07f0*/  LOP3.LUT R22, R22, R11, RZ, 0xc0, !PT ;  /* 0x0000000b16167212 */ /* 0x000fe200078ec0ff */
[----:B------:R-:W-:Y:S01]  /*0800*/  NOP ;  /* 0x0000000000007918 */ /* 0x000fe20000000000 */
[----:B------:R-:W-:-:S02]  /*0810*/  LOP3.LUT R0, R95, 0x7f, RZ, 0xc0, !PT ;  /* 0x0000007f5f007812 */ /* 0x000fc400078ec0ff */
[----:B------:R-:W-:Y:S01]  /*0820*/  SEL R18, R18, 0x2, P6 ;  /* 0x0000000212127807 */ /* 0x000fe20003000000 */
[----:B0-----:R-:W-:Y:S06]  /*0830*/  @!P2 BRA `(.L_x_3) ;  /* 0x000000000008a947 */ /* 0x001fec0003800000 */
[----:B-12-4-:R-:W-:Y:S01]  /*0840*/  UCGABAR_ARV ;  /* 0x00000000000079c7 */ /* 0x016fe20008000000 */
[----:B------:R-:W-:Y:S05]  /*0850*/  BRA `(.L_x_4) ;  /* 0x0000000000047947 */ /* 0x000fea0003800000 */
.L_x_3:
[----:B-12-4-:R-:W-:Y:S01]  /*0860*/  NOP ;  /* 0x0000000000007918 */ /* 0x016fe20000000000 */
.L_x_4:
[----:B------:R-:W0:Y:S01]  /*0870*/  LDC R2, c[0x0][0x65c] ;  /* 0x00019700ff027b82 */ /* 0x000e220000000800 */
[----:B------:R-:W-:Y:S02]  /*0880*/  IMAD.U32 R10, RZ, RZ, UR8 ;  /* 0x00000008ff0a7e24 */ /* 0x000fe4000f8e00ff */
[----:B------:R-:W-:Y:S01]  /*0890*/  IMAD.MOV.U32 R11, RZ, RZ, RZ ;  /* 0x000000ffff0b7224 */ /* 0x000fe200078e00ff */
[----:B0-----:R-:W-:-:S04]  /*08a0*/  ISETP.NE.AND P1, PT, R2, 0x1, PT ;  /* 0x000000010200780c */ /* 0x001fc80003f25270 */
[----:B------:R-:W-:-:S09]  /*08b0*/  P2R R5, PR, RZ, 0x2 ;  /* 0x00000002ff057803 */ /* 0x000fd20000000000 */
[----:B------:R-:W0:Y:S01]  /*08c0*/  @P1 LDC R17, c[0x0][0x10] ;  /* 0x00000400ff111b82 */ /* 0x000e220000000800 */
[----:B------:R-:W-:Y:S02]  /*08d0*/  @P1 IMAD.MOV.U32 R5, RZ, RZ, RZ ;  /* 0x000000ffff051224 */ /* 0x000fe400078e00ff */
[----:B------:R-:W-:-:S05]  /*08e0*/  @P1 IMAD.MOV.U32 R15, RZ, RZ, RZ ;  /* 0x000000ffff0f1224 */ /* 0x000fca00078e00ff */
[----:B------:R-:W1:Y:S01]  /*08f0*/  @!P1 LDC R13, c[0x0][0xc] ;  /* 0x00000300ff0d9b82 */ /* 0x000e620000000800 */
[----:B------:R-:W-:Y:S01]  /*0900*/  ULDC UR4, c[0x0][0xc] ;  /* 0x0000030000047ab9 */ /* 0x000fe20000000800 */
[----:B------:R-:W-:Y:S01]  /*0910*/  ULDC UR5, c[0x0][0x10] ;  /* 0x0000040000057ab9 */ /* 0x000fe20000000800 */
[----:B------:R-:W-:Y:S01]  /*0920*/  ULDC UR6, c[0x0][0x14] ;  /* 0x0000050000067ab9 */ /* 0x000fe20000000800 */
[----:B------:R-:W-:-:S04]  /*0930*/  UIMAD.WIDE.U32 UR4, UR4, UR5, URZ ;  /* 0x00000005040472a5 */ /* 0x000fc8000f8e003f */
[----:B------:R-:W-:Y:S02]  /*0940*/  UIMAD.WIDE.U32 UR36, UR4, UR6, URZ ;  /* 0x00000006042472a5 */ /* 0x000fe4000f8e003f */
[----:B------:R-:W-:-:S04]  /*0950*/  UIMAD UR42, UR5, UR6, URZ ;  /* 0x00000006052a72a4 */ /* 0x000fc8000f8e023f */
[----:B------:R-:W-:Y:S01]  /*0960*/  UIADD3 UR42, UR37, UR42, URZ ;  /* 0x0000002a252a7290 */ /* 0x000fe2000fffe03f */
[----:B0-----:R-:W-:-:S04]  /*0970*/  @P1 IMAD.WIDE.U32 R16, R17, UR8, R4 ;  /* 0x0000000811101c25 */ /* 0x001fc8000f8e0004 */
[----:B------:R-:W-:Y:S02]  /*0980*/  @P1 IMAD.IADD R17, R17, 0x1, R15 ;  /* 0x0000000111111824 */ /* 0x000fe400078e020f */
[----:B-1----:R-:W-:-:S04]  /*0990*/  @!P1 IMAD.WIDE.U32 R10, R4, R13, R10 ;  /* 0x0000000d040a9225 */ /* 0x002fc800078e000a */
[----:B------:R-:W-:Y:S02]  /*09a0*/  @!P1 IMAD.MOV.U32 R16, RZ, RZ, R10 ;  /* 0x000000ffff109224 */ /* 0x000fe400078e000a */
[----:B------:R-:W-:Y:S01]  /*09b0*/  @!P1 IMAD.MOV.U32 R17, RZ, RZ, R11 ;  /* 0x000000ffff119224 */ /* 0x000fe200078e000b */
[----:B------:R-:W-:Y:S06]  /*09c0*/  @!P2 BRA `(.L_x_5) ;  /* 0x00000000000ca947 */ /* 0x000fec0003800000 */
[----:B------:R-:W-:Y:S01]  /*09d0*/  UCGABAR_WAIT ;  /* 0x0000000000007dc7 */ /* 0x000fe20008000000 */
[----:B------:R-:W-:Y:S01]  /*09e0*/  CCTL.IVALL ;  /* 0x00000000ff00798f */ /* 0x000fe20002000000 */
[----:B------:R-:W-:Y:S05]  /*09f0*/  BRA `(.L_x_6) ;  /* 0x0000000000047947 */ /* 0x000fea0003800000 */
.L_x_5:
[----:B------:R-:W-:Y:S06]  /*0a00*/  BAR.SYNC.DEFER_BLOCKING 0x0 ;  /* 0x0000000000007b1d */ /* 0x000fec0000010000 */
.L_x_6:
[----:B------:R-:W-:Y:S05]  /*0a10*/  @!P3 BRA `(.L_x_7) ;  /* 0x0000005c00a8b947 */ /* 0x000fea0003800000 */
[----:B------:R-:W-:-:S13]  /*0a20*/  ISETP.GT.U32.AND P0, PT, R8, 0x1, PT ;  /* 0x000000010800780c */ /* 0x000fda0003f04070 */
[----:B------:R-:W-:Y:S05]  /*0a30*/  @P0 EXIT ;  /* 0x000000000000094d */ /* 0x000fea0003800000 */
[----:B------:R-:W-:Y:S01]  /*0a40*/  ULDC.64 UR4, c[0x0][0x650] ;  /* 0x0001940000047ab9 */ /* 0x000fe20000000a00 */
[----:B------:R-:W-:Y:S01]  /*0a50*/  PRMT R3, RZ, 0x7610, R3 ;  /* 0x00007610ff037816 */ /* 0x000fe20000000003 */
[----:B------:R-:W-:Y:S01]  /*0a60*/  IMAD.MOV.U32 R103, RZ, RZ, -0x1 ;  /* 0xffffffffff677424 */ /* 0x000fe200078e00ff */
[----:B------:R-:W-:Y:S01]  /*0a70*/  ISETP.GE.U32.AND P0, PT, R16, UR4, PT ;  /* 0x0000000410007c0c */ /* 0x000fe2000bf06070 */
[----:B------:R-:W-:Y:S02]  /*0a80*/  IMAD.MOV.U32 R100, RZ, RZ, -0x1 ;  /* 0xffffffffff647424 */ /* 0x000fe400078e00ff */
[----:B------:R-:W-:Y:S01]  /*0a90*/  IMAD.MOV.U32 R101, RZ, RZ, -0x1 ;  /* 0xffffffffff657424 */ /* 0x000fe200078e00ff */
[----:B------:R-:W-:-:S13]  /*0aa0*/  ISETP.GE.U32.AND.EX P0, PT, R17, UR5, PT, P0 ;  /* 0x0000000511007c0c */ /* 0x000fda000bf06100 */
[----:B------:R-:W-:Y:S05]  /*0ab0*/  @P0 BRA `(.L_x_8) ;  /* 0x0000000400280947 */ /* 0x000fea0003800000 */
[----:B------:R-:W0:Y:S01]  /*0ac0*/  LDC.64 R24, c[0x0][0x628] ;  /* 0x00018a00ff187b82 */ /* 0x000e220000000a00 */
[----:B------:R-:W-:Y:S02]  /*0ad0*/  IMAD.MOV.U32 R10, RZ, RZ, R16 ;  /* 0x000000ffff0a7224 */ /* 0x000fe400078e0010 */
[----:B------:R-:W-:-:S05]  /*0ae0*/  IMAD.MOV.U32 R11, RZ, RZ, R17 ;  /* 0x000000ffff0b7224 */ /* 0x000fca00078e0011 */
[----:B------:R-:W1:Y:S08]  /*0af0*/  LDC R8, c[0x0][0x630] ;  /* 0x00018c00ff087b82 */ /* 0x000e700000000800 */
[----:B------:R-:W2:Y:S01]  /*0b00*/  LDC.64 R26, c[0x0][0x620] ;  /* 0x00018800ff1a7b82 */ /* 0x000ea20000000a00 */
[----:B0-----:R-:W-:-:S04]  /*0b10*/  ISETP.NE.U32.AND P0, PT, R24, RZ, PT ;  /* 0x000000ff1800720c */ /* 0x001fc80003f05070 */
[----:B------:R-:W-:-:S13]  /*0b20*/  ISETP.NE.AND.EX P0, PT, R25, RZ, PT, P0 ;  /* 0x000000ff1900720c */ /* 0x000fda0003f05300 */
[----:B-12---:R-:W-:Y:S05]  /*0b30*/  @!P0 BRA `(.L_x_9) ;  /* 0x0000000000288947 */ /* 0x006fea0003800000 */
[----:B------:R-:W0:Y:S02]  /*0b40*/  LDC R3, c[0x0][0x634] ;  /* 0x00018d00ff037b82 */ /* 0x000e240000000800 */
[----:B0-----:R-:W-:-:S05]  /*0b50*/  IADD3 R3, P0, R16, R3, RZ ;  /* 0x0000000310037210 */ /* 0x001fca0007f1e0ff */
[----:B------:R-:W-:-:S04]  /*0b60*/  IMAD.X R21, RZ, RZ, R17, P0 ;  /* 0x000000ffff157224 */ /* 0x000fc800000e0611 */
[----:B------:R-:W-:-:S04]  /*0b70*/  IMAD.WIDE.U32 R10, R21, R24, RZ ;  /* 0x00000018150a7225 */ /* 0x000fc800078e00ff */
[----:B------:R-:W-:-:S04]  /*0b80*/  IMAD.WIDE.U32 R12, P0, R3, R25, R10 ;  /* 0x00000019030c7225 */ /* 0x000fc8000780000a */
[----:B------:R-:W-:-:S04]  /*0b90*/  IMAD.WIDE.U32 R10, R3, R24, RZ ;  /* 0x00000018030a7225 */ /* 0x000fc800078e00ff */
[----:B------:R-:W-:Y:S01]  /*0ba0*/  IMAD.X R15, RZ, RZ, RZ, P0 ;  /* 0x000000ffff0f7224 */ /* 0x000fe200000e06ff */
[----:B------:R-:W-:Y:S01]  /*0bb0*/  IADD3 RZ, P0, R11, R12, RZ ;  /* 0x0000000c0bff7210 */ /* 0x000fe20007f1e0ff */
[----:B------:R-:W-:-:S04]  /*0bc0*/  IMAD.MOV.U32 R14, RZ, RZ, R13 ;  /* 0x000000ffff0e7224 */ /* 0x000fc800078e000d */
[----:B------:R-:W-:-:S08]  /*0bd0*/  IMAD.WIDE.U32.X R10, R21, R25, R14, P0 ;  /* 0x00000019150a7225 */ /* 0x000fd000000e040e */
.L_x_9:
[----:B------:R-:W0:Y:S01]  /*0be0*/  LDC.64 R30, c[0x0][0x640] ;  /* 0x00019000ff1e7b82 */ /* 0x000e220000000a00 */
[-CC-:B------:R-:W-:Y:S02]  /*0bf0*/  SHF.R.U64 R101, R10, R8.reuse, R11.reuse ;  /* 0x000000080a657219 */ /* 0x180fe4000000120b */
[----:B------:R-:W-:Y:S02]  /*0c00*/  SHF.R.U32.HI R3, RZ, R8, R11 ;  /* 0x00000008ff037219 */ /* 0x000fe4000001160b */
[----:B------:R-:W-:-:S03]  /*0c10*/  IADD3 R5, P0, RZ, -R101, RZ ;  /* 0x80000065ff057210 */ /* 0x000fc60007f1e0ff */
[----:B------:R-:W1:Y:S02]  /*0c20*/  LDC R12, c[0x0][0x618] ;  /* 0x00018600ff0c7b82 */ /* 0x000e640000000800 */
[----:B------:R-:W-:Y:S02]  /*0c30*/  IMAD.X R3, RZ, RZ, ~R3, P0 ;  /* 0x000000ffff037224 */ /* 0x000fe400000e0e03 */
[----:B------:R-:W-:-:S04]  /*0c40*/  IMAD.WIDE.U32 R10, R5, R26, R16 ;  /* 0x0000001a050a7225 */ /* 0x000fc800078e0010 */
[----:B------:R-:W2:Y:S01]  /*0c50*/  LDC R20, c[0x0][0x608] ;  /* 0x00018200ff147b82 */ /* 0x000ea20000000800 */
[----:B------:R-:W-:Y:S02]  /*0c60*/  IMAD R8, R3, R26, RZ ;  /* 0x0000001a03087224 */ /* 0x000fe400078e02ff */
[----:B------:R-:W-:Y:S02]  /*0c70*/  IMAD.MOV.U32 R3, RZ, RZ, -0x1 ;  /* 0xffffffffff037424 */ /* 0x000fe400078e00ff */
[----:B------:R-:W-:Y:S02]  /*0c80*/  IMAD R5, R5, R27, R8 ;  /* 0x0000001b05057224 */ /* 0x000fe400078e0208 */
[----:B------:R-:W-:Y:S01]  /*0c90*/  IMAD R26, R9, R23, R4 ;  /* 0x00000017091a7224 */ /* 0x000fe200078e0204 */
[----:B------:R-:W3:Y:S01]  /*0ca0*/  LDC R28, c[0x0][0x658] ;  /* 0x00019600ff1c7b82 */ /* 0x000ee20000000800 */
[----:B------:R-:W-:Y:S01]  /*0cb0*/  IMAD.IADD R5, R11, 0x1, R5 ;  /* 0x000000010b057824 */ /* 0x000fe200078e0205 */
[----:B0-----:R-:W-:Y:S01]  /*0cc0*/  ISETP.NE.U32.AND P0, PT, R30, RZ, PT ;  /* 0x000000ff1e00720c */ /* 0x001fe20003f05070 */
[----:B------:R-:W-:-:S03]  /*0cd0*/  IMAD.MOV.U32 R23, RZ, RZ, 0x1 ;  /* 0x00000001ff177424 */ /* 0x000fc600078e00ff */
[----:B------:R-:W-:Y:S02]  /*0ce0*/  ISETP.NE.AND.EX P0, PT, R31, RZ, PT, P0 ;  /* 0x000000ff1f00720c */ /* 0x000fe40003f05300 */
[----:B------:R-:W0:Y:S01]  /*0cf0*/  LDC R24, c[0x0][0x600] ;  /* 0x00018000ff187b82 */ /* 0x000e220000000800 */
[-CC-:B-1----:R-:W-:Y:S02]  /*0d00*/  SHF.R.U64 R14, R10, R12.reuse, R5.reuse ;  /* 0x0000000c0a0e7219 */ /* 0x182fe40000001205 */
[----:B------:R-:W-:-:S05]  /*0d10*/  SHF.R.U32.HI R5, RZ, R12, R5 ;  /* 0x0000000cff057219 */ /* 0x000fca0000011605 */
[----:B------:R-:W1:Y:S01]  /*0d20*/  LDC R15, c[0x0][0x648] ;  /* 0x00019200ff0f7b82 */ /* 0x000e620000000800 */
[-CC-:B--2---:R-:W-:Y:S02]  /*0d30*/  SHF.R.U64 R27, R14, R20.reuse, R5.reuse ;  /* 0x000000140e1b7219 */ /* 0x184fe40000001205 */
[----:B------:R-:W-:-:S05]  /*0d40*/  SHF.R.U32.HI R5, RZ, R20, R5 ;  /* 0x00000014ff057219 */ /* 0x000fca0000011605 */
[----:B------:R-:W2:Y:S01]  /*0d50*/  LDC R21, c[0x0][0x638] ;  /* 0x00018e00ff157b82 */ /* 0x000ea20000000800 */
[-CC-:B---3--:R-:W-:Y:S02]  /*0d60*/  SHF.R.U64 R20, R27, R28.reuse, R5.reuse ;  /* 0x0000001c1b147219 */ /* 0x188fe40000001205 */
[-C--:B------:R-:W-:Y:S02]  /*0d70*/  SHF.L.U32 R3, R3, R28.reuse, RZ ;  /* 0x0000001c03037219 */ /* 0x080fe400000006ff */
[----:B------:R-:W-:Y:S01]  /*0d80*/  SHF.R.U32.HI R5, RZ, R28, R5 ;  /* 0x0000001cff057219 */ /* 0x000fe20000011605 */
[----:B------:R-:W-:Y:S01]  /*0d90*/  IMAD.MOV.U32 R4, RZ, RZ, R20 ;  /* 0x000000ffff047224 */ /* 0x000fe200078e0014 */
[----:B------:R-:W-:Y:S01]  /*0da0*/  LOP3.LUT R12, RZ, R3, RZ, 0x33, !PT ;  /* 0x00000003ff0c7212 */ /* 0x000fe200078e33ff */
[----:B------:R-:W3:Y:S01]  /*0db0*/  LDC R25, c[0x0][0x610] ;  /* 0x00018400ff197b82 */ /* 0x000ee20000000800 */
[----:B------:R-:W-:Y:S05]  /*0dc0*/  @!P0 BRA `(.L_x_10) ;  /* 0x0000000000288947 */ /* 0x000fea0003800000 */
[----:B------:R-:W4:Y:S02]  /*0dd0*/  LDC R3, c[0x0][0x64c] ;  /* 0x00019300ff037b82 */ /* 0x000f240000000800 */
[----:B----4-:R-:W-:-:S05]  /*0de0*/  IADD3 R3, P0, R20, R3, RZ ;  /* 0x0000000314037210 */ /* 0x010fca0007f1e0ff */
        /* <DEDUP_REMOVED lines=8> */
.L_x_10:
[----:B-1----:R-:W-:Y:S01]  /*0e70*/  SHF.R.U64 R4, R4, R15, R5 ;  /* 0x0000000f04047219 */ /* 0x002fe20000001205 */
[----:B0-----:R-:W-:Y:S01]  /*0e80*/  VIADD R5, R24, 0xffffffff ;  /* 0xffffffff18057836 */ /* 0x001fe20000000000 */
[----:B------:R-:W-:Y:S02]  /*0e90*/  SHF.L.U32 R3, R23, R28, RZ ;  /* 0x0000001c17037219 */ /* 0x000fe400000006ff */
[----:B------:R-:W-:Y:S01]  /*0ea0*/  LOP3.LUT R12, R27, R12, RZ, 0xc0, !PT ;  /* 0x0000000c1b0c7212 */ /* 0x000fe200078ec0ff */
[----:B------:R-:W-:Y:S01]  /*0eb0*/  IMAD.MOV R8, RZ, RZ, -R4 ;  /* 0x000000ffff087224 */ /* 0x000fe200078e0a04 */
[----:B------:R-:W-:-:S03]  /*0ec0*/  SEL R7, R7, R26, !P1 ;  /* 0x0000001a07077207 */ /* 0x000fc60004800000 */
[----:B------:R-:W-:Y:S01]  /*0ed0*/  IMAD R12, R3, R4, R12 ;  /* 0x00000004030c7224 */ /* 0x000fe200078e020c */
[----:B------:R-:W-:Y:S01]  /*0ee0*/  LOP3.LUT R4, R14, R5, RZ, 0xc0, !PT ;  /* 0x000000050e047212 */ /* 0x000fe200078ec0ff */
[----:B--2---:R-:W-:Y:S02]  /*0ef0*/  IMAD R3, R8, R21, R20 ;  /* 0x0000001508037224 */ /* 0x004fe400078e0214 */
[----:B---3--:R-:W-:Y:S02]  /*0f00*/  IMAD R7, R12, R25, R7 ;  /* 0x000000190c077224 */ /* 0x008fe400078e0207 */
[----:B------:R-:W-:Y:S02]  /*0f10*/  IMAD.MOV.U32 R5, RZ, RZ, 0x1 ;  /* 0x00000001ff057424 */ /* 0x000fe400078e00ff */
[----:B------:R-:W-:-:S03]  /*0f20*/  IMAD R4, R3, R24, R4 ;  /* 0x0000001803047224 */ /* 0x000fc600078e0204 */
[----:B------:R-:W-:Y:S02]  /*0f30*/  PRMT R3, R5, 0x7610, R3 ;  /* 0x0000761005037816 */ /* 0x000fe40000000003 */
[----:B------:R-:W-:Y:S02]  /*0f40*/  SEL R100, R4, R7, !P1 ;  /* 0x0000000704647207 */ /* 0x000fe40004800000 */
[----:B------:R-:W-:-:S07]  /*0f50*/  SEL R103, R7, R4, !P1 ;  /* 0x0000000407677207 */ /* 0x000fce0004800000 */
.L_x_8:
[----:B------:R-:W-:-:S08]  /*0f60*/  NOP ;  /* 0x0000000000007918 */ /* 0x000fd00000000000 */
[----:B------:R-:W0:Y:S02]  /*0f70*/  USETMAXREG.TRY_ALLOC.CTAPOOL UP0, 0xe8 ;  /* 0x000000e8000079c8 */ /* 0x000e240008000600 */
[----:B0-----:R-:W-:-:S13]  /*0f80*/  PLOP3.LUT P0, PT, PT, PT, UP0, 0x80, 0x0 ;  /* 0x000000000000781c */ /* 0x001fda0003f0f008 */
[----:B------:R-:W-:Y:S05]  /*0f90*/  @!P0 BRA `(.L_x_8) ;  /* 0xfffffffc00f08947 */ /* 0x000fea000383ffff */
[----:B------:R-:W-:Y:S01]  /*0fa0*/  ULDC.64 UR4, c[0x0][0x598] ;  /* 0x0001660000047ab9 */ /* 0x000fe20000000a00 */
[----:B------:R-:W-:Y:S01]  /*0fb0*/  ULDC.64 UR38, c[0x0][0x208] ;  /* 0x0000820000267ab9 */ /* 0x000fe20000000a00 */
[----:B------:R-:W-:-:S04]  /*0fc0*/  ISETP.NE.U32.AND P0, PT, RZ, UR4, PT ;  /* 0x00000004ff007c0c */ /* 0x000fc8000bf05070 */
[----:B------:R-:W-:-:S13]  /*0fd0*/  ISETP.NE.AND.EX P0, PT, RZ, UR5, PT, P0 ;  /* 0x00000005ff007c0c */ /* 0x000fda000bf05300 */
[----:B------:R-:W-:Y:S05]  /*0fe0*/  @!P0 BRA `(.L_x_11) ;  /* 0x00000000001c8947 */ /* 0x000fea0003800000 */
[----:B------:R-:W0:Y:S02]  /*0ff0*/  LDC.64 R4, c[0x0][0x598] ;  /* 0x00016600ff047b82 */ /* 0x000e240000000a00 */
[----:B0-----:R-:W2:Y:S02]  /*1000*/  LDG.E.64 R4, desc[UR38][R4.64] ;  /* 0x0000002604047981 */ /* 0x001ea4000c1e1b00 */
[----:B--2---:R-:W-:-:S04]  /*1010*/  ISETP.NE.U32.AND P0, PT, R4, RZ, PT ;  /* 0x000000ff0400720c */ /* 0x004fc80003f05070 */
[----:B------:R-:W-:-:S13]  /*1020*/  ISETP.NE.AND.EX P0, PT, R5, RZ, PT, P0 ;  /* 0x000000ff0500720c */ /* 0x000fda0003f05300 */
[----:B------:R-:W-:Y:S05]  /*1030*/  @!P0 BRA `(.L_x_11) ;  /* 0x0000000000088947 */ /* 0x000fea0003800000 */
[----:B------:R0:W5:Y:S01]  /*1040*/  LD.E R23, desc[UR38][R4.64] ;  /* 0x0000002604177980 */ /* 0x000162000c101900 */
[----:B------:R-:W-:Y:S05]  /*1050*/  BRA `(.L_x_12) ;  /* 0x0000000000247947 */ /* 0x000fea0003800000 */
.L_x_11:
[----:B------:R-:W-:Y:S02]  /*1060*/  ULDC.64 UR4, c[0x0][0x588] ;  /* 0x0001620000047ab9 */ /* 0x000fe40000000a00 */
[----:B------:R-:W-:-:S04]  /*1070*/  ISETP.NE.U32.AND P0, PT, RZ, UR4, PT ;  /* 0x00000004ff007c0c */ /* 0x000fc8000bf05070 */
[----:B------:R-:W-:-:S13]  /*1080*/  ISETP.NE.AND.EX P0, PT, RZ, UR5, PT, P0 ;  /* 0x00000005ff007c0c */ /* 0x000fda000bf05300 */
[----:B------:R-:W-:Y:S05]  /*1090*/  @!P0 BRA `(.L_x_13) ;  /* 0x00000000000c8947 */ /* 0x000fea0003800000 */
[----:B------:R-:W0:Y:S02]  /*10a0*/  LDC.64 R4, c[0x0][0x588] ;  /* 0x00016200ff047b82 */ /* 0x000e240000000a00 */
[----:B0-----:R1:W5:Y:S01]  /*10b0*/  LDG.E R23, desc[UR38][R4.64] ;  /* 0x0000002604177981 */ /* 0x001362000c1e1900 */
[----:B------:R-:W-:Y:S05]  /*10c0*/  BRA `(.L_x_12) ;  /* 0x0000000000087947 */ /* 0x000fea0003800000 */
.L_x_13:
[----:B------:R-:W-:Y:S02]  /*10d0*/  ULDC UR4, c[0x0][0x580] ;  /* 0x0001600000047ab9 */ /* 0x000fe40000000800 */
[----:B------:R-:W-:-:S07]  /*10e0*/  IMAD.U32 R23, RZ, RZ, UR4 ;  /* 0x00000004ff177e24 */ /* 0x000fce000f8e00ff */
.L_x_12:
[----:B------:R-:W-:Y:S02]  /*10f0*/  ULDC.64 UR4, c[0x0][0x5a0] ;  /* 0x0001680000047ab9 */ /* 0x000fe40000000a00 */
[----:B------:R-:W-:-:S04]  /*1100*/  ISETP.NE.U32.AND P0, PT, RZ, UR4, PT ;  /* 0x00000004ff007c0c */ /* 0x000fc8000bf05070 */
[----:B------:R-:W-:-:S13]  /*1110*/  ISETP.NE.AND.EX P0, PT, RZ, UR5, PT, P0 ;  /* 0x00000005ff007c0c */ /* 0x000fda000bf05300 */
[----:B------:R-:W-:Y:S05]  /*1120*/  @!P0 BRA `(.L_x_14) ;  /* 0x00000000001c8947 */ /* 0x000fea0003800000 */
[----:B01----:R-:W0:Y:S02]  /*1130*/  LDC.64 R4, c[0x0][0x5a0] ;  /* 0x00016800ff047b82 */ /* 0x003e240000000a00 */
[----:B0-----:R-:W2:Y:S02]  /*1140*/  LDG.E.64 R4, desc[UR38][R4.64] ;  /* 0x0000002604047981 */ /* 0x001ea4000c1e1b00 */
[----:B--2---:R-:W-:-:S04]  /*1150*/  ISETP.NE.U32.AND P0, PT, R4, RZ, PT ;  /* 0x000000ff0400720c */ /* 0x004fc80003f05070 */
[----:B------:R-:W-:-:S13]  /*1160*/  ISETP.NE.AND.EX P0, PT, R5, RZ, PT, P0 ;  /* 0x000000ff0500720c */ /* 0x000fda0003f05300 */
[----:B------:R-:W-:Y:S05]  /*1170*/  @!P0 BRA `(.L_x_14) ;  /* 0x0000000000088947 */ /* 0x000fea0003800000 */
[----:B------:R0:W5:Y:S01]  /*1180*/  LD.E R90, desc[UR38][R4.64] ;  /* 0x00000026045a7980 */ /* 0x000162000c101900 */
[----:B------:R-:W-:Y:S05]  /*1190*/  BRA `(.L_x_15) ;  /* 0x0000000000247947 */ /* 0x000fea0003800000 */
.L_x_14:
[----:B------:R-:W-:Y:S02]  /*11a0*/  ULDC.64 UR4, c[0x0][0x590] ;  /* 0x0001640000047ab9 */ /* 0x000fe40000000a00 */
[----:B------:R-:W-:-:S04]  /*11b0*/  ISETP.NE.U32.AND P0, PT, RZ, UR4, PT ;  /* 0x00000004ff007c0c */ /* 0x000fc8000bf05070 */
[----:B------:R-:W-:-:S13]  /*11c0*/  ISETP.NE.AND.EX P0, PT, RZ, UR5, PT, P0 ;  /* 0x00000005ff007c0c */ /* 0x000fda000bf05300 */
[----:B------:R-:W-:Y:S05]  /*11d0*/  @!P0 BRA `(.L_x_16) ;  /* 0x00000000000c8947 */ /* 0x000fea0003800000 */
[----:B------:R-:W2:Y:S02]  /*11e0*/  LDC.64 R90, c[0x0][0x590] ;  /* 0x00016400ff5a7b82 */ /* 0x000ea40000000a00 */
[----:B--2---:R2:W5:Y:S01]  /*11f0*/  LDG.E R90, desc[UR38][R90.64] ;  /* 0x000000265a5a7981 */ /* 0x004562000c1e1900 */
[----:B------:R-:W-:Y:S05]  /*1200*/  BRA `(.L_x_15) ;  /* 0x0000000000087947 */ /* 0x000fea0003800000 */
.L_x_16:
[----:B------:R-:W-:Y:S02]  /*1210*/  ULDC UR4, c[0x0][0x584] ;  /* 0x0001610000047ab9 */ /* 0x000fe40000000800 */
[----:B------:R-:W-:-:S07]  /*1220*/  IMAD.U32 R90, RZ, RZ, UR4 ;  /* 0x00000004ff5a7e24 */ /* 0x000fce000f8e00ff */
.L_x_15:
[----:B------:R-:W-:-:S13]  /*1230*/  LOP3.LUT P0, RZ, R3, 0xff, RZ, 0xc0, !PT ;  /* 0x000000ff03ff7812 */ /* 0x000fda000780c0ff */
[----:B------:R-:W-:Y:S05]  /*1240*/  @!P0 EXIT ;  /* 0x000000000000894d */ /* 0x000fea0003800000 */
[----:B------:R-:W3:Y:S01]  /*1250*/  LDC R93, c[0x0][0x658] ;  /* 0x00019600ff5d7b82 */ /* 0x000ee20000000800 */
[----:B------:R-:W-:Y:S01]  /*1260*/  LOP3.LUT R6, R6, 0x1, RZ, 0xc0, !PT ;  /* 0x0000000106067812 */ /* 0x000fe200078ec0ff */
[----:B------:R-:W-:Y:S01]  /*1270*/  ULDC.64 UR6, c[0x0][0x288] ;  /* 0x0000a20000067ab9 */ /* 0x000fe20000000a00 */
[----:B------:R-:W-:Y:S01]  /*1280*/  SHF.R.U32.HI R3, RZ, 0x2, R95 ;  /* 0x00000002ff037819 */ /* 0x000fe2000001165f */
[----:B------:R-:W-:Y:S01]  /*1290*/  UIADD3 UR4, UR7, 0x3f, URZ ;  /* 0x0000003f07047890 */ /* 0x000fe2000fffe03f */
[----:B------:R-:W-:Y:S01]  /*12a0*/  SHF.R.U32.HI R0, RZ, 0x1, R0 ;  /* 0x00000001ff007819 */ /* 0x000fe20000011600 */
[----:B------:R-:W-:Y:S01]  /*12b0*/  IMAD.SHL.U32 R88, R6, 0x40, RZ ;  /* 0x0000004006587824 */ /* 0x000fe200078e00ff */
[----:B------:R-:W-:Y:S01]  /*12c0*/  LOP3.LUT R3, R3, 0x7, RZ, 0xc0, !PT ;  /* 0x0000000703037812 */ /* 0x000fe200078ec0ff */
[----:B01----:R-:W0:Y:S01]  /*12d0*/  LDC.64 R4, c[0x0][0x5c8] ;  /* 0x00017200ff047b82 */ /* 0x003e220000000a00 */
[----:B------:R-:W-:Y:S01]  /*12e0*/  USHF.R.S32.HI UR5, URZ, 0x1f, UR4 ;  /* 0x0000001f3f057899 */ /* 0x000fe20008011404 */
[----:B------:R-:W-:Y:S01]  /*12f0*/  LOP3.LUT R0, R0, 0x30, RZ, 0xc0, !PT ;  /* 0x0000003000007812 */ /* 0x000fe200078ec0ff */
[----:B------:R-:W-:Y:S01]  /*1300*/  IMAD.MOV.U32 R8, RZ, RZ, 0x1 ;  /* 0x00000001ff087424 */ /* 0x000fe200078e00ff */
[--C-:B------:R-:W-:Y:S01]  /*1310*/  LOP3.LUT R88, R88, 0x40, R3.reuse, 0xe2, !PT ;  /* 0x0000004058587812 */ /* 0x100fe200078ee203 */
[----:B------:R-:W-:Y:S01]  /*1320*/  ULEA.HI UR5, UR5, UR4, URZ, 0x6 ;  /* 0x0000000405057291 */ /* 0x000fe2000f8f303f */
[-C--:B------:R-:W-:Y:S01]  /*1330*/  IADD3 R3, RZ, -R0.reuse, -R3 ;  /* 0x80000000ff037210 */ /* 0x080fe20007ffe803 */
[----:B------:R-:W-:Y:S01]  /*1340*/  IMAD.U32 R7, RZ, RZ, UR6 ;  /* 0x00000006ff077e24 */ /* 0x000fe2000f8e00ff */
[----:B------:R-:W1:Y:S01]  /*1350*/  LDC R97, c[0x0][0x600] ;  /* 0x00018000ff617b82 */ /* 0x000e620000000800 */
[----:B------:R-:W-:Y:S01]  /*1360*/  LOP3.LUT R88, R88, R0, RZ, 0xfc, !PT ;  /* 0x0000000058587212 */ /* 0x000fe200078efcff */
[----:B------:R-:W-:Y:S01]  /*1370*/  IMAD.MOV.U32 R0, RZ, RZ, -0x1 ;  /* 0xffffffffff007424 */ /* 0x000fe200078e00ff */
[----:B------:R-:W-:Y:S01]  /*1380*/  USHF.R.S32.HI UR43, URZ, 0x6, UR5 ;  /* 0x000000063f2b7899 */ /* 0x000fe20008011405 */
[C---:B------:R-:W-:Y:S01]  /*1390*/  LOP3.LUT R94, R95.reuse, 0x3, RZ, 0xc0, !PT ;  /* 0x000000035f5e7812 */ /* 0x040fe200078ec0ff */
[----:B------:R-:W-:Y:S01]  /*13a0*/  IMAD R3, R6, -0x40, R3 ;  /* 0xffffffc006037824 */ /* 0x000fe200078e0203 */
[C---:B------:R-:W-:Y:S01]  /*13b0*/  LOP3.LUT R96, R95.reuse, 0x80, RZ, 0xc0, !PT ;  /* 0x000000805f607812 */ /* 0x040fe200078ec0ff */
[----:B------:R-:W-:Y:S01]  /*13c0*/  UISETP.LT.AND UP0, UPT, UR43, 0x1, UPT ;  /* 0x000000012b00788c */ /* 0x000fe2000bf01270 */
[-C--:B---3--:R-:W-:Y:S01]  /*13d0*/  SHF.L.U32 R0, R0, R93.reuse, RZ ;  /* 0x0000005d00007219 */ /* 0x088fe200000006ff */
[----:B------:R-:W-:Y:S01]  /*13e0*/  ULDC UR4, c[0x0][0x284] ;  /* 0x0000a10000047ab9 */ /* 0x000fe20000000800 */
[----:B------:R-:W-:Y:S01]  /*13f0*/  IMAD R94, R94, -0x2, R7 ;  /* 0xfffffffe5e5e7824 */ /* 0x000fe200078e0207 */
[----:B------:R-:W-:Y:S01]  /*1400*/  USEL UR44, UR43, 0x1, UP0 ;  /* 0x000000012b2c7887 */ /* 0x000fe20008000000 */
[----:B------:R-:W-:Y:S01]  /*1410*/  SHF.L.U32 R93, R8, R93, RZ ;  /* 0x0000005d085d7219 */ /* 0x000fe200000006ff */
[----:B------:R-:W-:Y:S01]  /*1420*/  IMAD.SHL.U32 R95, R95, 0x2, RZ ;  /* 0x000000025f5f7824 */ /* 0x000fe200078e00ff */
[----:B------:R-:W-:Y:S01]  /*1430*/  LOP3.LUT R102, R18, 0x1, RZ, 0xfc, !PT ;  /* 0x0000000112667812 */ /* 0x000fe200078efcff */
[----:B------:R-:W-:Y:S01]  /*1440*/  VIADD R99, R3, UR4 ;  /* 0x0000000403637c36 */ /* 0x000fe20008000000 */
[C---:B0-----:R-:W-:Y:S01]  /*1450*/  SHF.L.U64.HI R92, R4.reuse, 0x3, R5 ;  /* 0x00000003045c7819 */ /* 0x041fe20000010205 */
[----:B--2---:R-:W-:Y:S01]  /*1460*/  IMAD.SHL.U32 R91, R4, 0x8, RZ ;  /* 0x00000008045b7824 */ /* 0x004fe200078e00ff */
[----:B------:R-:W-:Y:S01]  /*1470*/  SHF.R.U32.HI R96, RZ, 0x7, R96 ;  /* 0x00000007ff607819 */ /* 0x000fe20000011660 */
[----:B------:R-:W-:Y:S01]  /*1480*/  IMAD.MOV.U32 R89, RZ, RZ, RZ ;  /* 0x000000ffff597224 */ /* 0x000fe200078e00ff */
[----:B------:R-:W-:Y:S01]  /*1490*/  LOP3.LUT R98, RZ, R0, RZ, 0x33, !PT ;  /* 0x00000000ff627212 */ /* 0x000fe200078e33ff */
[----:B------:R-:W-:Y:S01]  /*14a0*/  UIADD3 UR44, UR43, -UR44, URZ ;  /* 0x8000002c2b2c7290 */ /* 0x000fe2000fffe03f */
[----:B------:R-:W-:Y:S01]  /*14b0*/  UMOV UR40, URZ ;  /* 0x0000003f00287c82 */ /* 0x000fe20008000000 */
[----:B-1----:R-:W-:Y:S01]  /*14c0*/  VIADD R97, R97, 0xffffffff ;  /* 0xffffffff61617836 */ /* 0x002fe20000000000 */
[----:B------:R-:W-:-:S09]  /*14d0*/  UMOV UR41, URZ ;  /* 0x0000003f00297c82 */ /* 0x000fd20008000000 */
.L_x_162:
[----:B0-----:R-:W0:Y:S01]  /*14e0*/  SHFL.IDX PT, R0, R96, RZ, 0x1f ;  /* 0x00001fff60007589 */ /* 0x001e2200000e0000 */
[----:B-1----:R-:W1:Y:S01]  /*14f0*/  S2UR UR7, SR_CgaCtaId ;  /* 0x00000000000779c3 */ /* 0x002e620000008800 */
[----:B------:R-:W-:Y:S01]  /*1500*/  UMOV UR6, 0x400 ;  /* 0x0000040000067882 */ /* 0x000fe20000000000 */
[----:B0-----:R-:W-:Y:S01]  /*1510*/  R2UR UR4, R0 ;  /* 0x00000000000472ca */ /* 0x001fe200000e0000 */
[----:B-1----:R-:W-:-:S12]  /*1520*/  ULEA UR6, UR7, UR6, 0x18 ;  /* 0x0000000607067291 */ /* 0x002fd8000f8ec03f */
[----:B------:R-:W-:-:S04]  /*1530*/  ULEA.HI UR5, UR4, UR4, URZ, 0x1 ;  /* 0x0000000404057291 */ /* 0x000fc8000f8f083f */
[----:B------:R-:W-:-:S04]  /*1540*/  ULOP3.LUT UR5, UR5, 0x7fffe, URZ, 0xc0, !UPT ;  /* 0x0007fffe05057892 */ /* 0x000fc8000f8ec03f */
[----:B------:R-:W-:-:S03]  /*1550*/  UIADD3 UR5, UR4, -UR5, URZ ;  /* 0x8000000504057290 */ /* 0x000fc6000fffe03f */
[----:B------:R-:W-:Y:S01]  /*1560*/  ULDC UR4, c[0x0][0x28c] ;  /* 0x0000a30000047ab9 */ /* 0x000fe20000000800 */
[----:B------:R-:W-:Y:S01]  /*1570*/  ULEA UR5, UR5, UR6, 0xd ;  /* 0x0000000605057291 */ /* 0x000fe2000f8e683f */
[----:B------:R-:W-:-:S03]  /*1580*/  ISETP.LT.AND P0, PT, RZ, UR4, PT ;  /* 0x00000004ff007c0c */ /* 0x000fc6000bf01270 */
[----:B------:R-:W-:-:S04]  /*1590*/  UIADD3 UR5, UR5, 0x180, URZ ;  /* 0x0000018005057890 */ /* 0x000fc8000fffe03f */
[----:B------:R-:W-:-:S04]  /*15a0*/  USHF.R.U32.HI UR5, URZ, 0x4, UR5 ;  /* 0x000000043f057899 */ /* 0x000fc80008011605 */
[----:B------:R-:W-:-:S04]  /*15b0*/  ULOP3.LUT UR5, UR5, 0x3fff, URZ, 0xc0, !UPT ;  /* 0x00003fff05057892 */ /* 0x000fc8000f8ec03f */
[----:B------:R-:W-:Y:S01]  /*15c0*/  ULOP3.LUT UR45, UR5, 0x10000, URZ, 0xfc, !UPT ;  /* 0x00010000052d7892 */ /* 0x000fe2000f8efc3f */
[----:B--2345:R-:W-:Y:S11]  /*15d0*/  @P0 BRA `(.L_x_17) ;  /* 0x0000000000400947 */ /* 0x03cff60003800000 */
[----:B------:R-:W-:Y:S01]  /*15e0*/  MOV R0, 0x0 ;  /* 0x0000000000007802 */ /* 0x000fe20000000f00 */
[----:B------:R-:W-:Y:S01]  /*15f0*/  ULDC.64 UR4, c[0x4][0x68] ;  /* 0x01001a0000047ab9 */ /* 0x000fe20000000a00 */
[----:B------:R-:W-:Y:S01]  /*1600*/  ULDC.64 UR6, c[0x4][0x8] ;  /* 0x0100020000067ab9 */ /* 0x000fe20000000a00 */
[----:B------:R-:W-:Y:S01]  /*1610*/  IMAD.U32 R4, RZ, RZ, UR4 ;  /* 0x00000004ff047e24 */ /* 0x000fe2000f8e00ff */
[----:B------:R0:W1:Y:S01]  /*1620*/  LDC.64 R14, c[0x4][R0] ;  /* 0x01000000000e7b82 */ /* 0x0000620000000a00 */
[----:B------:R-:W-:Y:S01]  /*1630*/  IMAD.U32 R5, RZ, RZ, UR5 ;  /* 0x00000005ff057e24 */ /* 0x000fe2000f8e00ff */
[----:B------:R-:W-:Y:S01]  /*1640*/  ULDC.64 UR4, c[0x4][0x70] ;  /* 0x01001c0000047ab9 */ /* 0x000fe20000000a00 */
[----:B------:R-:W-:Y:S02]  /*1650*/  IMAD.U32 R10, RZ, RZ, UR6 ;  /* 0x00000006ff0a7e24 */ /* 0x000fe4000f8e00ff */
[----:B------:R-:W-:Y:S02]  /*1660*/  IMAD.U32 R6, RZ, RZ, UR4 ;  /* 0x00000004ff067e24 */ /* 0x000fe4000f8e00ff */
[----:B------:R-:W-:-:S02]  /*1670*/  IMAD.U32 R7, RZ, RZ, UR5 ;  /* 0x00000005ff077e24 */ /* 0x000fc4000f8e00ff */
[----:B------:R-:W-:Y:S02]  /*1680*/  IMAD.U32 R11, RZ, RZ, UR7 ;  /* 0x00000007ff0b7e24 */ /* 0x000fe4000f8e00ff */
[----:B------:R-:W-:Y:S02]  /*1690*/  IMAD.MOV.U32 R8, RZ, RZ, 0x1e1 ;  /* 0x000001e1ff087424 */ /* 0x000fe400078e00ff */
[----:B------:R-:W-:Y:S02]  /*16a0*/  IMAD.MOV.U32 R12, RZ, RZ, 0x1 ;  /* 0x00000001ff0c7424 */ /* 0x000fe400078e00ff */
[----:B0-----:R-:W-:-:S07]  /*16b0*/  IMAD.MOV.U32 R13, RZ, RZ, RZ ;  /* 0x000000ffff0d7224 */ /* 0x001fce00078e00ff */
[----:B------:R-:W-:-:S07]  /*16c0*/  LEPC R20, `(.L_x_17) ;  /* 0x000000001014794e */ /* 0x000fce0000000000 */
[----:B-1---5:R-:W-:Y:S05]  /*16d0*/  CALL.ABS.NOINC R14 ;  /* 0x000000000e007343 */ /* 0x022fea0003c00000 */
.L_x_17:
[----:B------:R-:W-:-:S13]  /*16e0*/  ISETP.NE.AND P0, PT, R102, 0x3, PT ;  /* 0x000000036600780c */ /* 0x000fda0003f05270 */
[----:B------:R-:W-:Y:S05]  /*16f0*/  @!P0 BRA `(.L_x_18) ;  /* 0x0000000000048947 */ /* 0x000fea0003800000 */
[----:B------:R-:W-:Y:S01]  /*1700*/  BPT.TRAP 0x1 ;  /* 0x000000040000795c */ /* 0x000fe20000300000 */
.L_x_18:
[----:B------:R-:W0:Y:S01]  /*1710*/  S2UR UR5, SR_CgaCtaId ;  /* 0x00000000000579c3 */ /* 0x000e220000008800 */
[----:B------:R-:W-:Y:S01]  /*1720*/  UMOV UR4, 0x400 ;  /* 0x0000040000047882 */ /* 0x000fe20000000000 */
[----:B------:R-:W-:Y:S02]  /*1730*/  IMAD.U32 R0, RZ, RZ, UR40 ;  /* 0x00000028ff007e24 */ /* 0x000fe4000f8e00ff */
[----:B------:R-:W-:-:S03]  /*1740*/  IMAD.U32 R3, RZ, RZ, UR41 ;  /* 0x00000029ff037e24 */ /* 0x000fc6000f8e00ff */
[----:B------:R-:W-:Y:S01]  /*1750*/  SHF.L.U32 R0, R0, 0x1f, RZ ;  /* 0x0000001f00007819 */ /* 0x000fe200000006ff */
[----:B0-----:R-:W-:-:S06]  /*1760*/  ULEA UR4, UR5, UR4, 0x18 ;  /* 0x0000000405047291 */ /* 0x001fcc000f8ec03f */
[----:B------:R-:W-:-:S04]  /*1770*/  IMAD.U32 R6, RZ, RZ, UR4 ;  /* 0x00000004ff067e24 */ /* 0x000fc8000f8e00ff */
[----:B------:R-:W-:-:S04]  /*1780*/  IMAD R3, R3, 0x8, R6 ;  /* 0x0000000803037824 */ /* 0x000fc800078e0206 */
[----:B------:R0:W1:Y:S01]  /*1790*/  SYNCS.PHASECHK.TRANS64.TRYWAIT P1, [R3+URZ], R0 ;  /* 0x00000000030075a7 */ /* 0x000062000802017f */
[----:B------:R-:W-:Y:S05]  /*17a0*/  @!P0 BRA `(.L_x_19) ;  /* 0x0000000000048947 */ /* 0x000fea0003800000 */
[----:B------:R-:W-:Y:S01]  /*17b0*/  BPT.TRAP 0x1 ;  /* 0x000000040000795c */ /* 0x000fe20000300000 */
.L_x_19:
[----:B------:R-:W-:-:S05]  /*17c0*/  IMAD.U32 R4, RZ, RZ, UR44 ;  /* 0x0000002cff047e24 */ /* 0x000fca000f8e00ff */
[----:B------:R-:W-:Y:S01]  /*17d0*/  ISETP.GE.AND P2, PT, R4, 0x1, PT ;  /* 0x000000010400780c */ /* 0x000fe20003f46270 */
[----:B-1----:R-:W-:-:S12]  /*17e0*/  @P1 BRA `(.L_x_20) ;  /* 0x0000000000081947 */ /* 0x002fd80003800000 */
[----:B------:R-:W1:Y:S02]  /*17f0*/  SYNCS.PHASECHK.TRANS64.TRYWAIT P1, [R3+URZ], R0 ;  /* 0x00000000030075a7 */ /* 0x000e64000802017f */
[----:B-1----:R-:W-:Y:S05]  /*1800*/  @!P1 BRA `(.L_x_21) ;  /* 0x0000006400ec9947 */ /* 0x002fea0003800000 */
.L_x_20:
[----:B------:R-:W-:Y:S05]  /*1810*/  WARPSYNC.ALL ;  /* 0x0000000000007948 */ /* 0x000fea0003800000 */
[----:B------:R-:W-:Y:S01]  /*1820*/  R2UR UR4, R6 ;  /* 0x00000000060472ca */ /* 0x000fe200000e0000 */
[----:B------:R-:W-:Y:S01]  /*1830*/  ULEA UR5, UR41, UR45, 0xa ;  /* 0x0000002d29057291 */ /* 0x000fe2000f8e503f */
[----:B------:R-:W-:Y:S01]  /*1840*/  WARPGROUP.ARRIVE ;  /* 0x00000000000079c5 */ /* 0x000fe20000000000 */
[----:B------:R-:W-:Y:S01]  /*1850*/  UMOV UR9, 0x40000040 ;  /* 0x4000004000097882 */ /* 0x000fe20000000000 */
[----:B------:R-:W-:-:S04]  /*1860*/  UMOV UR11, 0x40000040 ;  /* 0x40000040000b7882 */ /* 0x000fc80000000000 */
[----:B------:R-:W-:-:S05]  /*1870*/  UMOV UR8, UR5 ;  /* 0x0000000500087c82 */ /* 0x000fca0008000000 */
[----:B------:R-:W-:-:S04]  /*1880*/  UIADD3 UR4, UR4, 0x18180, URZ ;  /* 0x0001818004047890 */ /* 0x000fc8000fffe03f */
[----:B------:R-:W-:-:S04]  /*1890*/  USHF.R.U32.HI UR4, URZ, 0x4, UR4 ;  /* 0x000000043f047899 */ /* 0x000fc80008011604 */
[----:B------:R-:W-:-:S04]  /*18a0*/  ULOP3.LUT UR4, UR4, 0x3fff, URZ, 0xc0, !UPT ;  /* 0x00003fff04047892 */ /* 0x000fc8000f8ec03f */
[----:B------:R-:W-:-:S04]  /*18b0*/  ULOP3.LUT UR4, UR4, 0x2000000, URZ, 0xfc, !UPT ;  /* 0x0200000004047892 */ /* 0x000fc8000f8efc3f */
[----:B------:R-:W-:-:S07]  /*18c0*/  ULEA UR6, UR41, UR4, 0xa ;  /* 0x0000000429067291 */ /* 0x000fce000f8e503f */
[----:B------:R-:W-:Y:S02]  /*18d0*/  UMOV UR10, UR6 ;  /* 0x00000006000a7c82 */ /* 0x000fe40008000000 */
[----:B------:R-:W-:Y:S01]  /*18e0*/  HGMMA.64x128x16.F32 R24, gdesc[UR8].tnspB, RZ, !UPT, gsb0 ;  /* 0x41e00000081879f0 */ /* 0x000fe2000c0008ff */
[----:B------:R-:W-:Y:S02]  /*18f0*/  UIADD3 UR8, UR5, 0x2, URZ ;  /* 0x0000000205087890 */ /* 0x000fe4000fffe03f */
[----:B------:R-:W-:Y:S01]  /*1900*/  UIADD3 UR10, UR6, 0x80, URZ ;  /* 0x00000080060a7890 */ /* 0x000fe2000fffe03f */
[----:B------:R-:W-:Y:S01]  /*1910*/  UMOV UR9, 0x40000040 ;  /* 0x4000004000097882 */ /* 0x000fe20000000000 */
[----:B------:R-:W-:Y:S01]  /*1920*/  UMOV UR11, 0x40000040 ;  /* 0x40000040000b7882 */ /* 0x000fe20000000000 */
[----:B------:R-:W-:Y:S02]  /*1930*/  WARPGROUP.DEPBAR.LE gsb0, 0x0 ;  /* 0x00008000000079c5 */ /* 0x000fe40000010000 */
[----:B------:R-:W-:-:S06]  /*1940*/  WARPGROUP.ARRIVE ;  /* 0x00000000000079c5 */ /* 0x000fcc0000000000 */
[----:B------:R-:W-:Y:S01]  /*1950*/  HGMMA.64x128x16.F32 R24, gdesc[UR8].tnspB, R24, gsb0 ;  /* 0x41e00000081879f0 */ /* 0x000fe20008000818 */
        /* <DEDUP_REMOVED lines=13> */
[----:B------:R-:W-:Y:S03]  /*1a30*/  HGMMA.64x128x16.F32 R24, gdesc[UR8].tnspB, R24, gsb0 ;  /* 0x41e00000081879f0 */ /* 0x000fe60008000818 */
[----:B------:R-:W-:Y:S02]  /*1a40*/  WARPGROUP.DEPBAR.LE gsb0, 0x0 ;  /* 0x00008000000079c5 */ /* 0x000fe40000010000 */
[----:B------:R-:W-:Y:S05]  /*1a50*/  @!P2 BRA `(.L_x_22) ;  /* 0x000000040028a947 */ /* 0x000fea0003800000 */
[----:B------:R-:W-:Y:S01]  /*1a60*/  UIADD3 UR5, UR41, 0x1, URZ ;  /* 0x0000000129057890 */ /* 0x000fe2000fffe03f */
[----:B01----:R-:W-:Y:S02]  /*1a70*/  IMAD.U32 R0, RZ, RZ, UR44 ;  /* 0x0000002cff007e24 */ /* 0x003fe4000f8e00ff */
[----:B------:R-:W-:Y:S01]  /*1a80*/  IMAD.U32 R3, RZ, RZ, UR41 ;  /* 0x00000029ff037e24 */ /* 0x000fe2000f8e00ff */
[----:B------:R-:W-:-:S04]  /*1a90*/  UISETP.NE.AND UP0, UPT, UR5, 0x6, UPT ;  /* 0x000000060500788c */ /* 0x000fc8000bf05270 */
[----:B------:R-:W-:Y:S02]  /*1aa0*/  USEL UR6, URZ, 0x1, UP0 ;  /* 0x000000013f067887 */ /* 0x000fe40008000000 */
[----:B------:R-:W-:Y:S02]  /*1ab0*/  USEL UR5, UR5, URZ, UP0 ;  /* 0x0000003f05057287 */ /* 0x000fe40008000000 */
[----:B------:R-:W-:-:S06]  /*1ac0*/  ULOP3.LUT UR6, UR40, UR6, URZ, 0x3c, !UPT ;  /* 0x0000000628067292 */ /* 0x000fcc000f8e3c3f */
[----:B------:R-:W-:-:S07]  /*1ad0*/  IMAD.U32 R7, RZ, RZ, UR6 ;  /* 0x00000006ff077e24 */ /* 0x000fce000f8e00ff */
.L_x_29:
[----:B------:R-:W-:Y:S05]  /*1ae0*/  @!P0 BRA `(.L_x_23) ;  /* 0x0000000000048947 */ /* 0x000fea0003800000 */
[----:B------:R-:W-:Y:S01]  /*1af0*/  BPT.TRAP 0x1 ;  /* 0x000000040000795c */ /* 0x000fe20000300000 */
.L_x_23:
[----:B------:R-:W0:Y:S01]  /*1b00*/  S2UR UR7, SR_CgaCtaId ;  /* 0x00000000000779c3 */ /* 0x000e220000008800 */
[----:B------:R-:W-:Y:S01]  /*1b10*/  UMOV UR6, 0x400 ;  /* 0x0000040000067882 */ /* 0x000fe20000000000 */
[----:B------:R-:W-:Y:S01]  /*1b20*/  IMAD.U32 R5, RZ, RZ, UR5 ;  /* 0x00000005ff057e24 */ /* 0x000fe2000f8e00ff */
[----:B------:R-:W-:Y:S01]  /*1b30*/  SHF.L.U32 R4, R7, 0x1f, RZ ;  /* 0x0000001f07047819 */ /* 0x000fe200000006ff */
[----:B0-----:R-:W-:-:S06]  /*1b40*/  ULEA UR6, UR7, UR6, 0x18 ;  /* 0x0000000607067291 */ /* 0x001fcc000f8ec03f */
[----:B------:R-:W-:-:S04]  /*1b50*/  IMAD.U32 R6, RZ, RZ, UR6 ;  /* 0x00000006ff067e24 */ /* 0x000fc8000f8e00ff */
[----:B------:R-:W-:-:S04]  /*1b60*/  IMAD R5, R5, 0x8, R6 ;  /* 0x0000000805057824 */ /* 0x000fc800078e0206 */
[----:B------:R0:W1:Y:S01]  /*1b70*/  SYNCS.PHASECHK.TRANS64.TRYWAIT P1, [R5+URZ], R4 ;  /* 0x00000004050075a7 */ /* 0x000062000802017f */
[----:B------:R-:W-:Y:S05]  /*1b80*/  @!P0 BRA `(.L_x_24) ;  /* 0x0000000000048947 */ /* 0x000fea0003800000 */
[----:B------:R-:W-:Y:S01]  /*1b90*/  BPT.TRAP 0x1 ;  /* 0x000000040000795c */ /* 0x000fe20000300000 */
.L_x_24:
[----:B-1----:R-:W-:Y:S05]  /*1ba0*/  @P1 BRA `(.L_x_25) ;  /* 0x0000000000081947 */ /* 0x002fea0003800000 */
[----:B------:R-:W1:Y:S02]  /*1bb0*/  SYNCS.PHASECHK.TRANS64.TRYWAIT P1, [R5+URZ], R4 ;  /* 0x00000004050075a7 */ /* 0x000e64000802017f */
[----:B-1----:R-:W-:Y:S05]  /*1bc0*/  @!P1 BRA `(.L_x_26) ;  /* 0x0000006400109947 */ /* 0x002fea0003800000 */
.L_x_25:
[----:B------:R-:W-:Y:S01]  /*1bd0*/  ULEA UR6, UR5, UR45, 0xa ;  /* 0x0000002d05067291 */ /* 0x000fe2000f8e503f */
[----:B------:R-:W-:Y:S01]  /*1be0*/  WARPGROUP.ARRIVE ;  /* 0x00000000000079c5 */ /* 0x000fe20000000000 */
[----:B------:R-:W-:Y:S01]  /*1bf0*/  ULEA UR7, UR5, UR4, 0xa ;  /* 0x0000000405077291 */ /* 0x000fe2000f8e503f */
[----:B------:R-:W-:Y:S01]  /*1c00*/  UMOV UR9, 0x40000040 ;  /* 0x4000004000097882 */ /* 0x000fe20000000000 */
[----:B------:R-:W-:-:S03]  /*1c10*/  UMOV UR11, 0x40000040 ;  /* 0x40000040000b7882 */ /* 0x000fc60000000000 */
[----:B------:R-:W-:Y:S02]  /*1c20*/  UMOV UR8, UR6 ;  /* 0x0000000600087c82 */ /* 0x000fe40008000000 */
[----:B------:R-:W-:Y:S02]  /*1c30*/  UMOV UR10, UR7 ;  /* 0x00000007000a7c82 */ /* 0x000fe40008000000 */
[----:B------:R-:W-:Y:S01]  /*1c40*/  HGMMA.64x128x16.F32 R24, gdesc[UR8].tnspB, R24, gsb0 ;  /* 0x41e00000081879f0 */ /* 0x000fe20008000818 */
[----:B------:R-:W-:Y:S02]  /*1c50*/  UIADD3 UR8, UR6, 0x2, URZ ;  /* 0x0000000206087890 */ /* 0x000fe4000fffe03f */
[----:B------:R-:W-:Y:S01]  /*1c60*/  UIADD3 UR10, UR7, 0x80, URZ ;  /* 0x00000080070a7890 */ /* 0x000fe2000fffe03f */
[----:B------:R-:W-:Y:S01]  /*1c70*/  UMOV UR9, 0x40000040 ;  /* 0x4000004000097882 */ /* 0x000fe20000000000 */
[----:B------:R-:W-:Y:S01]  /*1c80*/  UMOV UR11, 0x40000040 ;  /* 0x40000040000b7882 */ /* 0x000fe20000000000 */
[----:B------:R-:W-:-:S02]  /*1c90*/  WARPGROUP.DEPBAR.LE gsb0, 0x0 ;  /* 0x00008000000079c5 */ /* 0x000fc40000010000 */
        /* <DEDUP_REMOVED lines=18> */
[----:B------:R-:W-:Y:S01]  /*1dc0*/  BPT.TRAP 0x1 ;  /* 0x000000040000795c */ /* 0x000fe20000300000 */
.L_x_27:
[----:B------:R-:W-:-:S13]  /*1dd0*/  ISETP.NE.AND P1, PT, R22, RZ, PT ;  /* 0x000000ff1600720c */ /* 0x000fda0003f25270 */
[----:B01----:R-:W-:-:S04]  /*1de0*/  @P1 IMAD R4, R3, 0x8, R6 ;  /* 0x0000000803041824 */ /* 0x003fc800078e0206 */
[----:B------:R-:W-:-:S05]  /*1df0*/  @P1 VIADD R4, R4, 0x30 ;  /* 0x0000003004041836 */ /* 0x000fca0000000000 */
[----:B------:R-:W-:-:S04]  /*1e00*/  @P1 PRMT R4, R19, 0x654, R4 ;  /* 0x0000065413041816 */ /* 0x000fc80000000004 */
[----:B------:R0:W-:Y:S01]  /*1e10*/  @P1 SYNCS.ARRIVE.TRANS64.RED.A1T0 RZ, [R4+URZ], RZ ;  /* 0x000000ff04ff19a7 */ /* 0x0001e2000810043f */
[----:B------:R-:W-:-:S13]  /*1e20*/  ISETP.GT.U32.AND P1, PT, R18, 0x1, PT ;  /* 0x000000011200780c */ /* 0x000fda0003f24070 */
[----:B0-----:R-:W-:Y:S05]  /*1e30*/  @P1 BRA `(.L_x_28) ;  /* 0x0000000000041947 */ /* 0x001fea0003800000 */
[----:B------:R-:W-:Y:S01]  /*1e40*/  BPT.TRAP 0x1 ;  /* 0x000000040000795c */ /* 0x000fe20000300000 */
.L_x_28:
[----:B------:R-:W-:Y:S01]  /*1e50*/  UIADD3 UR5, UR5, 0x1, URZ ;  /* 0x0000000105057890 */ /* 0x000fe2000fffe03f */
[C---:B------:R-:W-:Y:S01]  /*1e60*/  ISETP.GT.AND P2, PT, R0.reuse, 0x1, PT ;  /* 0x000000010000780c */ /* 0x040fe20003f44270 */
[----:B------:R-:W-:Y:S02]  /*1e70*/  VIADD R3, R3, 0x1 ;  /* 0x0000000103037836 */ /* 0x000fe40000000000 */
[----:B------:R-:W-:Y:S01]  /*1e80*/  UISETP.NE.AND UP0, UPT, UR5, 0x6, UPT ;  /* 0x000000060500788c */ /* 0x000fe2000bf05270 */
[----:B------:R-:W-:Y:S02]  /*1e90*/  VIADD R0, R0, 0xffffffff ;  /* 0xffffffff00007836 */ /* 0x000fe40000000000 */
[C---:B------:R-:W-:Y:S01]  /*1ea0*/  ISETP.NE.AND P1, PT, R3.reuse, 0x6, PT ;  /* 0x000000060300780c */ /* 0x040fe20003f25270 */
[----:B------:R-:W-:Y:S02]  /*1eb0*/  USEL UR6, URZ, 0x1, UP0 ;  /* 0x000000013f067887 */ /* 0x000fe40008000000 */
[----:B------:R-:W-:Y:S01]  /*1ec0*/  USEL UR5, UR5, URZ, UP0 ;  /* 0x0000003f05057287 */ /* 0x000fe20008000000 */
[----:B------:R-:W-:-:S03]  /*1ed0*/  SEL R3, R3, RZ, P1 ;  /* 0x000000ff03037207 */ /* 0x000fc60000800000 */
[----:B------:R-:W-:Y:S01]  /*1ee0*/  LOP3.LUT R7, R7, UR6, RZ, 0x3c, !PT ;  /* 0x0000000607077c12 */ /* 0x000fe2000f8e3cff */
[----:B------:R-:W-:Y:S07]  /*1ef0*/  @P2 BRA `(.L_x_29) ;  /* 0xfffffff800f82947 */ /* 0x000fee000383ffff */
.L_x_22:
[----:B01----:R-:W0:Y:S02]  /*1f00*/  LDC R0, c[0x0][0x28c] ;  /* 0x0000a300ff007b82 */ /* 0x003e240000000800 */
[----:B0-----:R-:W-:-:S13]  /*1f10*/  ISETP.GE.AND P1, PT, R0, 0x1, PT ;  /* 0x000000010000780c */ /* 0x001fda0003f26270 */
[----:B------:R-:W-:Y:S05]  /*1f20*/  @!P1 BRA `(.L_x_30) ;  /* 0x0000000000449947 */ /* 0x000fea0003800000 */
[----:B------:R-:W-:Y:S05]  /*1f30*/  @!P0 BRA `(.L_x_31) ;  /* 0x0000000000048947 */ /* 0x000fea0003800000 */
[----:B------:R-:W-:Y:S01]  /*1f40*/  BPT.TRAP 0x1 ;  /* 0x000000040000795c */ /* 0x000fe20000300000 */
.L_x_31:
[----:B------:R-:W-:-:S13]  /*1f50*/  ISETP.NE.AND P0, PT, R22, RZ, PT ;  /* 0x000000ff1600720c */ /* 0x000fda0003f05270 */
[----:B------:R-:W-:-:S05]  /*1f60*/  VOTEU.ANY UP0, P0 ;  /* 0x00000000003f7886 */ /* 0x000fca0000000100 */
[----:B------:R-:W-:-:S06]  /*1f70*/  @UP0 UIADD3 UR4, UR44, UR41, URZ ;  /* 0x000000292c040290 */ /* 0x000fcc000fffe03f */
[----:B------:R-:W-:Y:S02]  /*1f80*/  IMAD.U32 R4, RZ, RZ, UR4 ;  /* 0x00000004ff047e24 */ /* 0x000fe4000f8e00ff */
[----:B------:R-:W-:Y:S02]  /*1f90*/  IMAD.U32 R3, RZ, RZ, UR4 ;  /* 0x00000004ff037e24 */ /* 0x000fe4000f8e00ff */
[----:B------:R-:W-:-:S05]  /*1fa0*/  @P0 IMAD.WIDE.U32 R4, R4, -0x55555555, RZ ;  /* 0xaaaaaaab04040825 */ /* 0x000fca00078e00ff */
[----:B------:R-:W-:-:S05]  /*1fb0*/  @P0 SHF.R.U32.HI R0, RZ, 0x2, R5 ;  /* 0x00000002ff000819 */ /* 0x000fca0000011605 */
[----:B------:R-:W-:-:S04]  /*1fc0*/  @P0 IMAD R0, R0, -0x6, R3 ;  /* 0xfffffffa00000824 */ /* 0x000fc800078e0203 */
[----:B------:R-:W-:-:S04]  /*1fd0*/  @P0 IMAD R0, R0, 0x8, R6 ;  /* 0x0000000800000824 */ /* 0x000fc800078e0206 */
[----:B------:R-:W-:-:S05]  /*1fe0*/  @P0 VIADD R0, R0, 0x30 ;  /* 0x0000003000000836 */ /* 0x000fca0000000000 */
[----:B------:R-:W-:-:S04]  /*1ff0*/  @P0 PRMT R0, R19, 0x654, R0 ;  /* 0x0000065413000816 */ /* 0x000fc80000000000 */
[----:B------:R0:W-:Y:S01]  /*2000*/  @P0 SYNCS.ARRIVE.TRANS64.RED.A1T0 RZ, [R0+URZ], RZ ;  /* 0x000000ff00ff09a7 */ /* 0x0001e2000810043f */
[----:B------:R-:W-:-:S13]  /*2010*/  ISETP.GT.U32.AND P0, PT, R18, 0x1, PT ;  /* 0x000000011200780c */ /* 0x000fda0003f04070 */
[----:B0-----:R-:W-:Y:S05]  /*2020*/  @P0 BRA `(.L_x_30) ;  /* 0x0000000000040947 */ /* 0x001fea0003800000 */
[----:B------:R-:W-:Y:S01]  /*2030*/  BPT.TRAP 0x1 ;  /* 0x000000040000795c */ /* 0x000fe20000300000 */
.L_x_30:
[----:B------:R-:W-:Y:S01]  /*2040*/  IMAD.SHL.U32 R100, R100, 0x80, RZ ;  /* 0x0000008064647824 */ /* 0x000fe200078e00ff */
[----:B------:R-:W-:Y:S01]  /*2050*/  UIADD3 UR41, UR43, UR41, URZ ;  /* 0x000000292b297290 */ /* 0x000fe2000fffe03f */
[----:B------:R-:W-:Y:S01]  /*2060*/  SHF.R.S32.HI R11, RZ, 0x1f, R101 ;  /* 0x0000001fff0b7819 */ /* 0x000fe20000011465 */
[----:B------:R-:W-:Y:S01]  /*2070*/  UISETP.GE.U32.AND UP1, UPT, UR43, 0x6, UPT ;  /* 0x000000062b00788c */ /* 0x000fe2000bf26070 */
[----:B------:R-:W-:Y:S01]  /*2080*/  IMAD.SHL.U32 R6, R103, 0x80, RZ ;  /* 0x0000008067067824 */ /* 0x000fe200078e00ff */
[----:B------:R-:W-:Y:S01]  /*2090*/  ULDC UR7, c[0x0][0x288] ;  /* 0x0000a20000077ab9 */ /* 0x000fe20000000800 */
[C---:B------:R-:W-:Y:S01]  /*20a0*/  LOP3.LUT R8, R100.reuse, 0x6, R95, 0xf8, !PT ;  /* 0x0000000664087812 */ /* 0x040fe200078ef85f */
[----:B------:R-:W-:Y:S01]  /*20b0*/  UISETP.GT.U32.AND UP0, UPT, UR41, 0x5, UPT ;  /* 0x000000052900788c */ /* 0x000fe2000bf04070 */
[----:B------:R-:W-:Y:S01]  /*20c0*/  ISETP.GE.AND P0, PT, R100, UR7, PT ;  /* 0x0000000764007c0c */ /* 0x000fe2000bf06270 */
[----:B------:R-:W-:Y:S01]  /*20d0*/  ULDC.64 UR4, c[0x0][0x5d0] ;  /* 0x0001740000047ab9 */ /* 0x000fe20000000a00 */
[--C-:B------:R-:W-:Y:S01]  /*20e0*/  SHF.R.S32.HI R9, RZ, 0x1f, R8.reuse ;  /* 0x0000001fff097819 */ /* 0x100fe20000011408 */
[----:B------:R-:W-:Y:S01]  /*20f0*/  ULDC UR10, c[0x0][0x284] ;  /* 0x0000a100000a7ab9 */ /* 0x000fe20000000800 */
[----:B------:R-:W-:Y:S01]  /*2100*/  IMAD R0, R11, UR4, RZ ;  /* 0x000000040b007c24 */ /* 0x000fe2000f8e02ff */
[----:B------:R-:W-:Y:S01]  /*2110*/  UISETP.LT.U32.AND UP0, UPT, UR43, 0x6, UP0 ;  /* 0x000000062b00788c */ /* 0x000fe20008701070 */
[----:B------:R-:W-:Y:S01]  /*2120*/  ISETP.GE.OR P0, PT, R6, UR10, P0 ;  /* 0x0000000a06007c0c */ /* 0x000fe20008706670 */
[----:B------:R-:W-:Y:S01]  /*2130*/  IMAD.WIDE.U32 R4, R101, UR4, R8 ;  /* 0x0000000465047c25 */ /* 0x000fe2000f8e0008 */
[----:B------:R-:W-:Y:S01]  /*2140*/  ULDC.64 UR8, c[0x0][0x5c8] ;  /* 0x0001720000087ab9 */ /* 0x000fe20000000a00 */
[----:B------:R-:W-:-:S02]  /*2150*/  USEL UR6, URZ, 0x1, !UP0 ;  /* 0x000000013f067887 */ /* 0x000fc4000c000000 */
[----:B------:R-:W-:Y:S01]  /*2160*/  IMAD R3, R101, UR5, R0 ;  /* 0x0000000565037c24 */ /* 0x000fe2000f8e0200 */
[----:B------:R-:W-:Y:S01]  /*2170*/  @UP1 UIMAD.WIDE.U32 UR4, UR41, -0x55555555, URZ ;  /* 0xaaaaaaab290418a5 */ /* 0x000fe2000f8e003f */
[----:B------:R-:W-:Y:S01]  /*2180*/  IMAD.WIDE R104, R103, 0x80, R88 ;  /* 0x0000008067687825 */ /* 0x000fe200078e0258 */
[----:B------:R-:W-:Y:S02]  /*2190*/  ULOP3.LUT UR40, UR40, UR6, URZ, 0x3c, !UPT ;  /* 0x0000000628287292 */ /* 0x000fe4000f8e3c3f */
[----:B------:R-:W-:Y:S01]  /*21a0*/  @UP1 USHF.R.U32.HI UR4, URZ, 0x2, UR5 ;  /* 0x000000023f041899 */ /* 0x000fe20008011605 */
[----:B------:R-:W-:Y:S02]  /*21b0*/  IMAD.IADD R5, R5, 0x1, R3 ;  /* 0x0000000105057824 */ /* 0x000fe400078e0203 */
[----:B------:R-:W-:Y:S01]  /*21c0*/  IMAD R3, R105, UR8, RZ ;  /* 0x0000000869037c24 */ /* 0x000fe2000f8e02ff */
[----:B------:R-:W-:Y:S01]  /*21d0*/  @UP1 ULOP3.LUT UR40, UR40, 0x1, UR4, 0x78, !UPT ;  /* 0x0000000128281892 */ /* 0x000fe2000f8e7804 */
[----:B------:R-:W-:-:S04]  /*21e0*/  IMAD.WIDE.U32 R106, R104, UR8, R4 ;  /* 0x00000008686a7c25 */ /* 0x000fc8000f8e0004 */
[----:B------:R-:W-:Y:S02]  /*21f0*/  IMAD R7, R104, UR9, R3 ;  /* 0x0000000968077c24 */ /* 0x000fe4000f8e0203 */
[----:B------:R-:W-:Y:S01]  /*2200*/  IMAD.MOV.U32 R0, RZ, RZ, -0x1 ;  /* 0xffffffffff007424 */ /* 0x000fe200078e00ff */
[----:B------:R-:W-:Y:S06]  /*2210*/  @P0 BRA `(.L_x_32) ;  /* 0x00000040001c0947 */ /* 0x000fec0003800000 */
[----:B-----5:R-:W-:Y:S01]  /*2220*/  FSETP.NEU.AND P0, PT, R90, RZ, PT ;  /* 0x000000ff5a00720b */ /* 0x020fe20003f0d000 */
[----:B------:R-:W-:Y:S01]  /*2230*/  IMAD.IADD R4, R94, 0x1, -R100 ;  /* 0x000000015e047824 */ /* 0x000fe200078e0a64 */
[----:B------:R-:W-:Y:S01]  /*2240*/  BSSY B0, `(.L_x_32) ;  /* 0x0000404000007945 */ /* 0x000fe20003800000 */
[----:B------:R-:W-:Y:S02]  /*2250*/  IMAD.IADD R3, R99, 0x1, -R6 ;  /* 0x0000000163037824 */ /* 0x000fe400078e0a06 */
[----:B------:R-:W-:Y:S01]  /*2260*/  IMAD.IADD R103, R107, 0x1, R7 ;  /* 0x000000016b677824 */ /* 0x000fe200078e0207 */
[----:B------:R-:W-:-:S04]  /*2270*/  ISETP.GT.AND P2, PT, R4, RZ, PT ;  /* 0x000000ff0400720c */ /* 0x000fc80003f44270 */
[----:B------:R-:W-:-:S03]  /*2280*/  ISETP.GT.AND P1, PT, R3, RZ, P2 ;  /* 0x000000ff0300720c */ /* 0x000fc60001724270 */
[----:B------:R-:W-:Y:S10]  /*2290*/  @!P0 BRA `(.L_x_33) ;  /* 0x0000002c00288947 */ /* 0x000ff40003800000 */
[----:B------:R-:W0:Y:S01]  /*22a0*/  LDC.64 R110, c[0x0][0x5b8] ;  /* 0x00016e00ff6e7b82 */ /* 0x000e220000000a00 */
[----:B------:R-:W-:-:S07]  /*22b0*/  ULDC.64 UR4, c[0x0][0x5c0] ;  /* 0x0001700000047ab9 */ /* 0x000fce0000000a00 */
[----:B------:R-:W1:Y:S08]  /*22c0*/  LDC.64 R112, c[0x0][0x5b0] ;  /* 0x00016c00ff707b82 */ /* 0x000e700000000a00 */
[----:B------:R-:W2:Y:S01]  /*22d0*/  LDC.64 R114, c[0x0][0x5a8] ;  /* 0x00016a00ff727b82 */ /* 0x000ea20000000a00 */
[-C--:B0-----:R-:W-:Y:S02]  /*22e0*/  IMAD R6, R11, R110.reuse, RZ ;  /* 0x0000006e0b067224 */ /* 0x081fe400078e02ff */
[----:B------:R-:W-:-:S04]  /*22f0*/  IMAD.WIDE.U32 R108, R101, R110, R8 ;  /* 0x0000006e656c7225 */ /* 0x000fc800078e0008 */
[----:B------:R-:W-:Y:S02]  /*2300*/  IMAD R107, R101, R111, R6 ;  /* 0x0000006f656b7224 */ /* 0x000fe400078e0206 */
[-C--:B-1----:R-:W-:Y:S02]  /*2310*/  IMAD R5, R105, R112.reuse, RZ ;  /* 0x0000007069057224 */ /* 0x082fe400078e02ff */
[----:B------:R-:W-:Y:S02]  /*2320*/  IMAD.IADD R13, R109, 0x1, R107 ;  /* 0x000000016d0d7824 */ /* 0x000fe400078e026b */
[----:B------:R-:W-:Y:S02]  /*2330*/  IMAD.MOV.U32 R12, RZ, RZ, R108 ;  /* 0x000000ffff0c7224 */ /* 0x000fe400078e006c */
[C---:B------:R-:W-:Y:S02]  /*2340*/  IMAD R111, R104.reuse, R113, R5 ;  /* 0x00000071686f7224 */ /* 0x040fe400078e0205 */
[----:B------:R-:W-:-:S04]  /*2350*/  IMAD.WIDE.U32 R6, R104, R112, R12 ;  /* 0x0000007068067225 */ /* 0x000fc800078e000c */
[----:B------:R-:W-:Y:S01]  /*2360*/  IMAD.IADD R5, R7, 0x1, R111 ;  /* 0x0000000107057824 */ /* 0x000fe200078e026f */
[----:B--2---:R-:W-:-:S04]  /*2370*/  LEA R14, P0, R6, R114, 0x1 ;  /* 0x00000072060e7211 */ /* 0x004fc800078008ff */
[----:B------:R-:W-:-:S05]  /*2380*/  LEA.HI.X R15, R6, R115, R5, 0x1, P0 ;  /* 0x00000073060f7211 */ /* 0x000fca00000f0c05 */
[----:B------:R0:W2:Y:S01]  /*2390*/  @P1 LDG.E.LTC128B.U16 R5, desc[UR38][R14.64] ;  /* 0x000000260e051981 */ /* 0x0000a2000c1e1520 */
[----:B------:R-:W-:Y:S01]  /*23a0*/  LEA R10, P0, R106, UR4, 0x1 ;  /* 0x000000046a0a7c11 */ /* 0x000fe2000f8008ff */
[----:B------:R-:W-:Y:S01]  /*23b0*/  IMAD.WIDE.U32 R6, R104, R112, R8 ;  /* 0x0000007068067225 */ /* 0x000fe200078e0008 */
[----:B------:R-:W-:Y:S03]  /*23c0*/  BSSY B1, `(.L_x_34) ;  /* 0x0000012000017945 */ /* 0x000fe60003800000 */
[----:B------:R-:W-:Y:S02]  /*23d0*/  IMAD.IADD R7, R111, 0x1, R7 ;  /* 0x000000016f077824 */ /* 0x000fe400078e0207 */
[----:B------:R-:W-:Y:S01]  /*23e0*/  IMAD.WIDE.U32 R20, R101, R110, R6 ;  /* 0x0000006e65147225 */ /* 0x000fe200078e0006 */
[----:B0-----:R-:W-:-:S03]  /*23f0*/  SHF.L.U64.HI R15, R112, 0x3, R113 ;  /* 0x00000003700f7819 */ /* 0x001fc60000010271 */
[----:B------:R-:W-:Y:S01]  /*2400*/  IMAD.IADD R7, R107, 0x1, R21 ;  /* 0x000000016b077824 */ /* 0x000fe200078e0215 */
[----:B------:R-:W-:Y:S01]  /*2410*/  LEA R6, P4, R20, R114, 0x1 ;  /* 0x0000007214067211 */ /* 0x000fe200078808ff */
[----:B------:R-:W-:-:S03]  /*2420*/  IMAD.SHL.U32 R14, R112, 0x8, RZ ;  /* 0x00000008700e7824 */ /* 0x000fc600078e00ff */
[----:B------:R-:W-:Y:S01]  /*2430*/  LEA.HI.X R7, R20, R115, R7, 0x1, P4 ;  /* 0x0000007314077211 */ /* 0x000fe200020f0c07 */
[----:B--2---:R-:W-:-:S05]  /*2440*/  HADD2.F32 R11, -RZ, R5.H0_H0 ;  /* 0x20000005ff0b7230 */ /* 0x004fca0000004100 */
[----:B------:R-:W-:-:S04]  /*2450*/  FMUL R11, R11, R90 ;  /* 0x0000005a0b0b7220 */ /* 0x000fc80000400000 */
[----:B------:R-:W-:Y:S01]  /*2460*/  FFMA R24, R24, R23, R11 ;  /* 0x0000001718187223 */ /* 0x000fe2000000000b */
[----:B------:R-:W-:Y:S02]  /*2470*/  LEA.HI.X R11, R106, UR5, R103, 0x1, P0 ;  /* 0x000000056a0b7c11 */ /* 0x000fe400080f0c67 */
[----:B------:R-:W-:Y:S02]  /*2480*/  ISETP.GT.AND P0, PT, R4, 0x1, PT ;  /* 0x000000010400780c */ /* 0x000fe40003f04270 */
[----:B------:R-:W-:Y:S02]  /*2490*/  F2FP.F16.F32.PACK_AB R24, RZ, R24 ;  /* 0x00000018ff18723e */ /* 0x000fe400000000ff */
[----:B------:R-:W-:-:S03]  /*24a0*/  ISETP.GT.AND P3, PT, R3, RZ, P0 ;  /* 0x000000ff0300720c */ /* 0x000fc60000764270 */
[----:B------:R0:W-:Y:S10]  /*24b0*/  @P1 STG.E.U16 desc[UR38][R10.64], R24 ;  /* 0x000000180a001986 */ /* 0x0001f4000c101526 */
[----:B------:R-:W-:Y:S05]  /*24c0*/  @!P3 BRA `(.L_x_35) ;  /* 0x000000000004b947 */ /* 0x000fea0003800000 */
[----:B------:R1:W5:Y:S02]  /*24d0*/  LDG.E.LTC128B.U16 R5, desc[UR38][R6.64+0x2] ;  /* 0x0000022606057981 */ /* 0x000364000c1e1520 */
.L_x_35:
[----:B------:R-:W-:Y:S05]  /*24e0*/  BSYNC B1 ;  /* 0x0000000000017941 */ /* 0x000fea0003800000 */
.L_x_34:
[----:B-----5:R-:W-:Y:S01]  /*24f0*/  HADD2.F32 R103, -RZ, R5.H0_H0 ;  /* 0x20000005ff677230 */ /* 0x020fe20000004100 */
[----:B------:R-:W-:Y:S01]  /*2500*/  ISETP.GT.AND P2, PT, R3, 0x8, P2 ;  /* 0x000000080300780c */ /* 0x000fe20001744270 */
[----:B------:R-:W-:Y:S01]  /*2510*/  IMAD.WIDE.U32 R20, R104, R112, R14 ;  /* 0x0000007068147225 */ /* 0x000fe200078e000e */
[----:B0-----:R-:W-:-:S03]  /*2520*/  PRMT R24, R5, 0x7610, R24 ;  /* 0x0000761005187816 */ /* 0x001fc60000000018 */
[----:B------:R-:W-:Y:S01]  /*2530*/  FMUL R12, R103, R90 ;  /* 0x0000005a670c7220 */ /* 0x000fe20000400000 */
[----:B------:R-:W-:Y:S01]  /*2540*/  IMAD.IADD R111, R111, 0x1, R21 ;  /* 0x000000016f6f7824 */ /* 0x000fe200078e0215 */
[----:B------:R-:W-:Y:S02]  /*2550*/  IADD3 R108, P1, R108, R20, RZ ;  /* 0x000000146c6c7210 */ /* 0x000fe40007f3e0ff */
[----:B------:R-:W-:-:S03]  /*2560*/  FFMA R12, R25, R23, R12 ;  /* 0x00000017190c7223 */ /* 0x000fc6000000000c */
[----:B------:R-:W-:Y:S01]  /*2570*/  IMAD.X R13, R111, 0x1, R13, P1 ;  /* 0x000000016f0d7824 */ /* 0x000fe200008e060d */
[C---:B------:R-:W-:Y:S02]  /*2580*/  LEA R14, P1, R108.reuse, R114, 0x1 ;  /* 0x000000726c0e7211 */ /* 0x040fe400078208ff */
[----:B------:R-:W-:Y:S02]  /*2590*/  F2FP.F16.F32.PACK_AB R12, RZ, R12 ;  /* 0x0000000cff0c723e */ /* 0x000fe400000000ff */
[----:B------:R-:W-:Y:S02]  /*25a0*/  LEA.HI.X R15, R108, R115, R13, 0x1, P1 ;  /* 0x000000736c0f7211 */ /* 0x000fe400008f0c0d */
[----:B------:R-:W-:-:S05]  /*25b0*/  PRMT R21, R12, 0x7610, R21 ;  /* 0x000076100c157816 */ /* 0x000fca0000000015 */
[----:B------:R0:W-:Y:S04]  /*25c0*/  @P3 STG.E.U16 desc[UR38][R10.64+0x2], R21 ;  /* 0x000002150a003986 */ /* 0x0001e8000c101526 */
[----:B------:R-:W2:Y:S01]  /*25d0*/  @P2 LDG.E.LTC128B.U16 R24, desc[UR38][R14.64] ;  /* 0x000000260e182981 */ /* 0x000ea2000c1e1520 */
[----:B------:R-:W-:Y:S01]  /*25e0*/  IADD3 R20, P1, R8, R20, RZ ;  /* 0x0000001408147210 */ /* 0x000fe20007f3e0ff */
[----:B------:R-:W-:Y:S01]  /*25f0*/  BSSY B1, `(.L_x_36) ;  /* 0x0000011000017945 */ /* 0x000fe20003800000 */
[----:B------:R-:W-:Y:S02]  /*2600*/  SHF.L.U64.HI R13, R91, 0x1, R92 ;  /* 0x000000015b0d7819 */ /* 0x000fe4000001025c */
[----:B------:R-:W-:Y:S01]  /*2610*/  ISETP.GT.AND P0, PT, R3, 0x8, P0 ;  /* 0x000000080300780c */ /* 0x000fe20000704270 */
[----:B0-----:R-:W-:Y:S01]  /*2620*/  IMAD.X R21, R9, 0x1, R111, P1 ;  /* 0x0000000109157824 */ /* 0x001fe200008e066f */
[----:B------:R-:W-:Y:S01]  /*2630*/  LEA R12, P1, R91, R10, 0x1 ;  /* 0x0000000a5b0c7211 */ /* 0x000fe200078208ff */
[----:B------:R-:W-:-:S04]  /*2640*/  IMAD.WIDE.U32 R20, R101, R110, R20 ;  /* 0x0000006e65147225 */ /* 0x000fc800078e0014 */
[----:B------:R-:W-:Y:S01]  /*2650*/  IMAD.X R13, R13, 0x1, R11, P1 ;  /* 0x000000010d0d7824 */ /* 0x000fe200008e060b */
[----:B------:R-:W-:Y:S01]  /*2660*/  LEA R8, P3, R20, R114, 0x1 ;  /* 0x0000007214087211 */ /* 0x000fe200078608ff */
[----:B------:R-:W-:-:S05]  /*2670*/  IMAD.IADD R9, R107, 0x1, R21 ;  /* 0x000000016b097824 */ /* 0x000fca00078e0215 */
[----:B------:R-:W-:Y:S01]  /*2680*/  LEA.HI.X R9, R20, R115, R9, 0x1, P3 ;  /* 0x0000007314097211 */ /* 0x000fe200018f0c09 */
[----:B--2---:R-:W-:-:S05]  /*2690*/  HADD2.F32 R5, -RZ, R24.H0_H0 ;  /* 0x20000018ff057230 */ /* 0x004fca0000004100 */
[----:B------:R-:W-:-:S04]  /*26a0*/  FMUL R5, R5, R90 ;  /* 0x0000005a05057220 */ /* 0x000fc80000400000 */
[----:B------:R-:W-:-:S05]  /*26b0*/  FFMA R5, R26, R23, R5 ;  /* 0x000000171a057223 */ /* 0x000fca0000000005 */
[----:B------:R-:W-:-:S05]  /*26c0*/  F2FP.F16.F32.PACK_AB R5, RZ, R5 ;  /* 0x00000005ff05723e */ /* 0x000fca00000000ff */
[----:B------:R0:W-:Y:S01]  /*26d0*/  @P2 STG.E.U16 desc[UR38][R12.64], R5 ;  /* 0x000000050c002986 */ /* 0x0001e2000c101526 */
[----:B------:R-:W-:Y:S05]  /*26e0*/  @!P0 BRA `(.L_x_37) ;  /* 0x0000000000048947 */ /* 0x000fea0003800000 */
[----:B------:R2:W5:Y:S02]  /*26f0*/  LDG.E.LTC128B.U16 R24, desc[UR38][R8.64+0x2] ;  /* 0x0000022608187981 */ /* 0x000564000c1e1520 */
.L_x_37:
[----:B------:R-:W-:Y:S05]  /*2700*/  BSYNC B1 ;  /* 0x0000000000017941 */ /* 0x000fea0003800000 */
.L_x_36:
[----:B0----5:R-:W-:Y:S01]  /*2710*/  HADD2.F32 R5, -RZ, R24.H0_H0 ;  /* 0x20000018ff057230 */ /* 0x021fe20000004100 */
[----:B------:R-:W-:Y:S01]  /*2720*/  ISETP.GT.AND P1, PT, R4, 0x8, PT ;  /* 0x000000080400780c */ /* 0x000fe20003f24270 */
[----:B------:R-:W-:Y:S03]  /*2730*/  BSSY B1, `(.L_x_38) ;  /* 0x0000008000017945 */ /* 0x000fe60003800000 */
[----:B------:R-:W-:Y:S01]  /*2740*/  FMUL R14, R5, R90 ;  /* 0x0000005a050e7220 */ /* 0x000fe20000400000 */
[----:B------:R-:W-:-:S03]  /*2750*/  ISETP.GT.AND P2, PT, R3, RZ, P1 ;  /* 0x000000ff0300720c */ /* 0x000fc60000f44270 */
[----:B------:R-:W-:-:S05]  /*2760*/  FFMA R14, R27, R23, R14 ;  /* 0x000000171b0e7223 */ /* 0x000fca000000000e */
[----:B------:R-:W-:-:S05]  /*2770*/  F2FP.F16.F32.PACK_AB R14, RZ, R14 ;  /* 0x0000000eff0e723e */ /* 0x000fca00000000ff */
[----:B------:R0:W-:Y:S01]  /*2780*/  @P0 STG.E.U16 desc[UR38][R12.64+0x2], R14 ;  /* 0x0000020e0c000986 */ /* 0x0001e2000c101526 */
[----:B------:R-:W-:Y:S05]  /*2790*/  @!P2 BRA `(.L_x_39) ;  /* 0x000000000004a947 */ /* 0x000fea0003800000 */
[----:B------:R3:W5:Y:S02]  /*27a0*/  LDG.E.LTC128B.U16 R24, desc[UR38][R6.64+0x10] ;  /* 0x0000102606187981 */ /* 0x000764000c1e1520 */
.L_x_39:
[----:B------:R-:W-:Y:S05]  /*27b0*/  BSYNC B1 ;  /* 0x0000000000017941 */ /* 0x000fea0003800000 */
.L_x_38:
[----:B-----5:R-:W-:Y:S01]  /*27c0*/  HADD2.F32 R5, -RZ, R24.H0_H0 ;  /* 0x20000018ff057230 */ /* 0x020fe20000004100 */
        /* <DEDUP_REMOVED lines=9> */
.L_x_41:
[----:B------:R-:W-:Y:S05]  /*2860*/  BSYNC B1 ;  /* 0x0000000000017941 */ /* 0x000fea0003800000 */
.L_x_40:
[----:B----45:R-:W-:Y:S01]  /*2870*/  HADD2.F32 R5, -RZ, R24.H0_H0 ;  /* 0x20000018ff057230 */ /* 0x030fe20000004100 */
[----:B------:R-:W-:Y:S01]  /*2880*/  ISETP.GT.AND P1, PT, R3, 0x8, P1 ;  /* 0x000000080300780c */ /* 0x000fe20000f24270 */
[----:B------:R-:W-:Y:S03]  /*2890*/  BSSY B1, `(.L_x_42) ;  /* 0x0000007000017945 */ /* 0x000fe60003800000 */
[----:B0-----:R-:W-:-:S04]  /*28a0*/  FMUL R14, R5, R90 ;  /* 0x0000005a050e7220 */ /* 0x001fc80000400000 */
[----:B------:R-:W-:-:S05]  /*28b0*/  FFMA R14, R29, R23, R14 ;  /* 0x000000171d0e7223 */ /* 0x000fca000000000e */
[----:B------:R-:W-:-:S05]  /*28c0*/  F2FP.F16.F32.PACK_AB R14, RZ, R14 ;  /* 0x0000000eff0e723e */ /* 0x000fca00000000ff */
[----:B------:R0:W-:Y:S01]  /*28d0*/  @P3 STG.E.U16 desc[UR38][R10.64+0x12], R14 ;  /* 0x0000120e0a003986 */ /* 0x0001e2000c101526 */
[----:B------:R-:W-:Y:S05]  /*28e0*/  @!P1 BRA `(.L_x_43) ;  /* 0x0000000000049947 */ /* 0x000fea0003800000 */
[----:B------:R4:W5:Y:S02]  /*28f0*/  LDG.E.LTC128B.U16 R24, desc[UR38][R8.64+0x10] ;  /* 0x0000102608187981 */ /* 0x000964000c1e1520 */
.L_x_43:
[----:B------:R-:W-:Y:S05]  /*2900*/  BSYNC B1 ;  /* 0x0000000000017941 */ /* 0x000fea0003800000 */
.L_x_42:
[----:B-----5:R-:W-:Y:S01]  /*2910*/  HADD2.F32 R5, -RZ, R24.H0_H0 ;  /* 0x20000018ff057230 */ /* 0x020fe20000004100 */
[----:B------:R-:W-:Y:S01]  /*2920*/  ISETP.GT.AND P0, PT, R3, 0x8, P0 ;  /* 0x000000080300780c */ /* 0x000fe20000704270 */
[----:B------:R-:W-:Y:S03]  /*2930*/  BSSY B1, `(.L_x_44) ;  /* 0x0000007000017945 */ /* 0x000fe60003800000 */
[----:B------:R-:W-:-:S04]  /*2940*/  FMUL R5, R5, R90 ;  /* 0x0000005a05057220 */ /* 0x000fc80000400000 */
[----:B------:R-:W-:-:S05]  /*2950*/  FFMA R5, R30, R23, R5 ;  /* 0x000000171e057223 */ /* 0x000fca0000000005 */
[----:B------:R-:W-:-:S05]  /*2960*/  F2FP.F16.F32.PACK_AB R5, RZ, R5 ;  /* 0x00000005ff05723e */ /* 0x000fca00000000ff */
[----:B------:R0:W-:Y:S01]  /*2970*/  @P1 STG.E.U16 desc[UR38][R12.64+0x10], R5 ;  /* 0x000010050c001986 */ /* 0x0001e2000c101526 */
[----:B------:R-:W-:Y:S05]  /*2980*/  @!P0 BRA `(.L_x_45) ;  /* 0x0000000000048947 */ /* 0x000fea0003800000 */
[----:B------:R0:W5:Y:S02]  /*2990*/  LDG.E.LTC128B.U16 R24, desc[UR38][R8.64+0x12] ;  /* 0x0000122608187981 */ /* 0x000164000c1e1520 */
.L_x_45:
[----:B------:R-:W-:Y:S05]  /*29a0*/  BSYNC B1 ;  /* 0x0000000000017941 */ /* 0x000fea0003800000 */
.L_x_44:
        /* <DEDUP_REMOVED lines=10> */
.L_x_47:
[----:B------:R-:W-:Y:S05]  /*2a50*/  BSYNC B1 ;  /* 0x0000000000017941 */ /* 0x000fea0003800000 */
.L_x_46:
        /* <DEDUP_REMOVED lines=10> */
.L_x_49:
[----:B------:R-:W-:Y:S05]  /*2b00*/  BSYNC B1 ;  /* 0x0000000000017941 */ /* 0x000fea0003800000 */
.L_x_48:
[----:B0----5:R-:W-:Y:S01]  /*2b10*/  HADD2.F32 R5, -RZ, R24.H0_H0 ;  /* 0x20000018ff057230 */ /* 0x021fe20000004100 */
        /* <DEDUP_REMOVED lines=8> */
.L_x_51:
[----:B------:R-:W-:Y:S05]  /*2ba0*/  BSYNC B1 ;  /* 0x0000000000017941 */ /* 0x000fea0003800000 */
.L_x_50:
        /* <DEDUP_REMOVED lines=9> */
.L_x_53:
[----:B------:R-:W-:Y:S05]  /*2c40*/  BSYNC B1 ;  /* 0x0000000000017941 */ /* 0x000fea0003800000 */
.L_x_52:
        /* <DEDUP_REMOVED lines=10> */
.L_x_55:
[----:B------:R-:W-:Y:S05]  /*2cf0*/  BSYNC B1 ;  /* 0x0000000000017941 */ /* 0x000fea0003800000 */
.L_x_54:
        /* <DEDUP_REMOVED lines=10> */
.L_x_57:
[----:B------:R-:W-:Y:S05]  /*2da0*/  BSYNC B1 ;  /* 0x0000000000017941 */ /* 0x000fea0003800000 */
.L_x_56:
        /* <DEDUP_REMOVED lines=9> */
.L_x_59:
[----:B------:R-:W-:Y:S05]  /*2e40*/  BSYNC B1 ;  /* 0x0000000000017941 */ /* 0x000fea0003800000 */
.L_x_58:
        /* <DEDUP_REMOVED lines=9> */
.L_x_61:
[----:B------:R-:W-:Y:S05]  /*2ee0*/  BSYNC B1 ;  /* 0x0000000000017941 */ /* 0x000fea0003800000 */
.L_x_60:
        /* <DEDUP_REMOVED lines=10> */
.L_x_63:
[----:B------:R-:W-:Y:S05]  /*2f90*/  BSYNC B1 ;  /* 0x0000000000017941 */ /* 0x000fea0003800000 */
.L_x_62:
        /* <DEDUP_REMOVED lines=10> */
.L_x_65:
[----:B------:R-:W-:Y:S05]  /*3040*/  BSYNC B1 ;  /* 0x0000000000017941 */ /* 0x000fea0003800000 */
.L_x_64:
        /* <DEDUP_REMOVED lines=9> */
.L_x_67:
[----:B------:R-:W-:Y:S05]  /*30e0*/  BSYNC B1 ;  /* 0x0000000000017941 */ /* 0x000fea0003800000 */
.L_x_66:
        /* <DEDUP_REMOVED lines=9> */
.L_x_69:
[----:B------:R-:W-:Y:S05]  /*3180*/  BSYNC B1 ;  /* 0x0000000000017941 */ /* 0x000fea0003800000 */
.L_x_68:
        /* <DEDUP_REMOVED lines=10> */
.L_x_71:
[----:B------:R-:W-:Y:S05]  /*3230*/  BSYNC B1 ;  /* 0x0000000000017941 */ /* 0x000fea0003800000 */
.L_x_70:
        /* <DEDUP_REMOVED lines=10> */
.L_x_73:
[----:B------:R-:W-:Y:S05]  /*32e0*/  BSYNC B1 ;  /* 0x0000000000017941 */ /* 0x000fea0003800000 */
.L_x_72:
        /* <DEDUP_REMOVED lines=9> */
.L_x_75:
[----:B------:R-:W-:Y:S05]  /*3380*/  BSYNC B1 ;  /* 0x0000000000017941 */ /* 0x000fea0003800000 */
.L_x_74:
        /* <DEDUP_REMOVED lines=9> */
.L_x_77:
[----:B------:R-:W-:Y:S05]  /*3420*/  BSYNC B1 ;  /* 0x0000000000017941 */ /* 0x000fea0003800000 */
.L_x_76:
        /* <DEDUP_REMOVED lines=10> */
.L_x_79:
[----:B------:R-:W-:Y:S05]  /*34d0*/  BSYNC B1 ;  /* 0x0000000000017941 */ /* 0x000fea0003800000 */
.L_x_78:
        /* <DEDUP_REMOVED lines=10> */
.L_x_81:
[----:B------:R-:W-:Y:S05]  /*3580*/  BSYNC B1 ;  /* 0x0000000000017941 */ /* 0x000fea0003800000 */
.L_x_80:
        /* <DEDUP_REMOVED lines=9> */
.L_x_83:
[----:B------:R-:W-:Y:S05]  /*3620*/  BSYNC B1 ;  /* 0x0000000000017941 */ /* 0x000fea0003800000 */
.L_x_82:
        /* <DEDUP_REMOVED lines=9> */
.L_x_85:
[----:B------:R-:W-:Y:S05]  /*36c0*/  BSYNC B1 ;  /* 0x0000000000017941 */ /* 0x000fea0003800000 */
.L_x_84:
        /* <DEDUP_REMOVED lines=10> */
.L_x_87:
[----:B------:R-:W-:Y:S05]  /*3770*/  BSYNC B1 ;  /* 0x0000000000017941 */ /* 0x000fea0003800000 */
.L_x_86:
        /* <DEDUP_REMOVED lines=10> */
.L_x_89:
[----:B------:R-:W-:Y:S05]  /*3820*/  BSYNC B1 ;  /* 0x0000000000017941 */ /* 0x000fea0003800000 */
.L_x_88:
        /* <DEDUP_REMOVED lines=9> */
.L_x_91:
[----:B------:R-:W-:Y:S05]  /*38c0*/  BSYNC B1 ;  /* 0x0000000000017941 */ /* 0x000fea0003800000 */
.L_x_90:
        /* <DEDUP_REMOVED lines=9> */
.L_x_93:
[----:B------:R-:W-:Y:S05]  /*3960*/  BSYNC B1 ;  /* 0x0000000000017941 */ /* 0x000fea0003800000 */
.L_x_92:
        /* <DEDUP_REMOVED lines=10> */
.L_x_95:
[----:B------:R-:W-:Y:S05]  /*3a10*/  BSYNC B1 ;  /* 0x0000000000017941 */ /* 0x000fea0003800000 */
.L_x_94:
        /* <DEDUP_REMOVED lines=10> */
.L_x_97:
[----:B------:R-:W-:Y:S05]  /*3ac0*/  BSYNC B1 ;  /* 0x0000000000017941 */ /* 0x000fea0003800000 */
.L_x_96:
        /* <DEDUP_REMOVED lines=9> */
.L_x_99:
[----:B------:R-:W-:Y:S05]  /*3b60*/  BSYNC B1 ;  /* 0x0000000000017941 */ /* 0x000fea0003800000 */
.L_x_98:
        /* <DEDUP_REMOVED lines=9> */
.L_x_101:
[----:B------:R-:W-:Y:S05]  /*3c00*/  BSYNC B1 ;  /* 0x0000000000017941 */ /* 0x000fea0003800000 */
.L_x_100:
        /* <DEDUP_REMOVED lines=10> */
.L_x_103:
[----:B------:R-:W-:Y:S05]  /*3cb0*/  BSYNC B1 ;  /* 0x0000000000017941 */ /* 0x000fea0003800000 */
.L_x_102:
        /* <DEDUP_REMOVED lines=10> */
.L_x_105:
[----:B------:R-:W-:Y:S05]  /*3d60*/  BSYNC B1 ;  /* 0x0000000000017941 */ /* 0x000fea0003800000 */
.L_x_104:
        /* <DEDUP_REMOVED lines=9> */
.L_x_107:
[----:B------:R-:W-:Y:S05]  /*3e00*/  BSYNC B1 ;  /* 0x0000000000017941 */ /* 0x000fea0003800000 */
.L_x_106:
        /* <DEDUP_REMOVED lines=9> */
.L_x_109:
[----:B------:R-:W-:Y:S05]  /*3ea0*/  BSYNC B1 ;  /* 0x0000000000017941 */ /* 0x000fea0003800000 */
.L_x_108:
        /* <DEDUP_REMOVED lines=10> */
.L_x_111:
[----:B------:R-:W-:Y:S05]  /*3f50*/  BSYNC B1 ;  /* 0x0000000000017941 */ /* 0x000fea0003800000 */
.L_x_110:
        /* <DEDUP_REMOVED lines=10> */
.L_x_113:
[----:B------:R-:W-:Y:S05]  /*4000*/  BSYNC B1 ;  /* 0x0000000000017941 */ /* 0x000fea0003800000 */
.L_x_112:
        /* <DEDUP_REMOVED lines=9> */
.L_x_115:
[----:B------:R-:W-:Y:S05]  /*40a0*/  BSYNC B1 ;  /* 0x0000000000017941 */ /* 0x000fea0003800000 */
.L_x_114:
        /* <DEDUP_REMOVED lines=9> */
.L_x_117:
[----:B------:R-:W-:Y:S05]  /*4140*/  BSYNC B1 ;  /* 0x0000000000017941 */ /* 0x000fea0003800000 */
.L_x_116:
        /* <DEDUP_REMOVED lines=10> */
.L_x_119:
[----:B------:R-:W-:Y:S05]  /*41f0*/  BSYNC B1 ;  /* 0x0000000000017941 */ /* 0x000fea0003800000 */
.L_x_118:
        /* <DEDUP_REMOVED lines=10> */
.L_x_121:
[----:B------:R-:W-:Y:S05]  /*42a0*/  BSYNC B1 ;  /* 0x0000000000017941 */ /* 0x000fea0003800000 */
.L_x_120:
        /* <DEDUP_REMOVED lines=9> */
.L_x_123:
[----:B------:R-:W-:Y:S05]  /*4340*/  BSYNC B1 ;  /* 0x0000000000017941 */ /* 0x000fea0003800000 */
.L_x_122:
        /* <DEDUP_REMOVED lines=9> */
.L_x_125:
[----:B------:R-:W-:Y:S05]  /*43e0*/  BSYNC B1 ;  /* 0x0000000000017941 */ /* 0x000fea0003800000 */
.L_x_124:
        /* <DEDUP_REMOVED lines=10> */
.L_x_127:
[----:B------:R-:W-:Y:S05]  /*4490*/  BSYNC B1 ;  /* 0x0000000000017941 */ /* 0x000fea0003800000 */
.L_x_126:
        /* <DEDUP_REMOVED lines=10> */
.L_x_129:
[----:B------:R-:W-:Y:S05]  /*4540*/  BSYNC B1 ;  /* 0x0000000000017941 */ /* 0x000fea0003800000 */
.L_x_128:
        /* <DEDUP_REMOVED lines=9> */
.L_x_131:
[----:B------:R-:W-:Y:S05]  /*45e0*/  BSYNC B1 ;  /* 0x0000000000017941 */ /* 0x000fea0003800000 */
.L_x_130:
        /* <DEDUP_REMOVED lines=9> */
.L_x_133:
[----:B------:R-:W-:Y:S05]  /*4680*/  BSYNC B1 ;  /* 0x0000000000017941 */ /* 0x000fea0003800000 */
.L_x_132:
        /* <DEDUP_REMOVED lines=10> */
.L_x_135:
[----:B------:R-:W-:Y:S05]  /*4730*/  BSYNC B1 ;  /* 0x0000000000017941 */ /* 0x000fea0003800000 */
.L_x_134:
        /* <DEDUP_REMOVED lines=10> */
.L_x_137:
[----:B------:R-:W-:Y:S05]  /*47e0*/  BSYNC B1 ;  /* 0x0000000000017941 */ /* 0x000fea0003800000 */
.L_x_136:
        /* <DEDUP_REMOVED lines=9> */
.L_x_139:
[----:B------:R-:W-:Y:S05]  /*4880*/  BSYNC B1 ;  /* 0x0000000000017941 */ /* 0x000fea0003800000 */
.L_x_138:
        /* <DEDUP_REMOVED lines=9> */
.L_x_141:
[----:B------:R-:W-:Y:S05]  /*4920*/  BSYNC B1 ;  /* 0x0000000000017941 */ /* 0x000fea0003800000 */
.L_x_140:
        /* <DEDUP_REMOVED lines=10> */
.L_x_143:
[----:B------:R-:W-:Y:S05]  /*49d0*/  BSYNC B1 ;  /* 0x0000000000017941 */ /* 0x000fea0003800000 */
.L_x_142:
        /* <DEDUP_REMOVED lines=10> */
.L_x_145:
[----:B------:R-:W-:Y:S05]  /*4a80*/  BSYNC B1 ;  /* 0x0000000000017941 */ /* 0x000fea0003800000 */
.L_x_144:
        /* <DEDUP_REMOVED lines=9> */
.L_x_147:
[----:B------:R-:W-:Y:S05]  /*4b20*/  BSYNC B1 ;  /* 0x0000000000017941 */ /* 0x000fea0003800000 */
.L_x_146:
        /* <DEDUP_REMOVED lines=9> */
.L_x_149:
[----:B------:R-:W-:Y:S05]  /*4bc0*/  BSYNC B1 ;  /* 0x0000000000017941 */ /* 0x000fea0003800000 */
.L_x_148:
        /* <DEDUP_REMOVED lines=10> */
.L_x_151:
[----:B------:R-:W-:Y:S05]  /*4c70*/  BSYNC B1 ;  /* 0x0000000000017941 */ /* 0x000fea0003800000 */
.L_x_150:
[----:B-----5:R-:W-:Y:S01]  /*4c80*/  HADD2.F32 R5, -RZ, R24.H0_H0 ;  /* 0x20000018ff057230 */ /* 0x020fe20000004100 */
[----:B------:R-:W-:Y:S01]  /*4c90*/  ISETP.GT.AND P0, PT, R4, 0x79, PT ;  /* 0x000000790400780c */ /* 0x000fe20003f04270 */
[----:B------:R-:W-:Y:S01]  /*4ca0*/  @P2 IMAD.MOV.U32 R4, RZ, RZ, R10 ;  /* 0x000000ffff042224 */ /* 0x000fe200078e000a */
[----:B------:R-:W-:Y:S02]  /*4cb0*/  BSSY B1, `(.L_x_152) ;  /* 0x000000a000017945 */ /* 0x000fe40003800000 */
[----:B------:R-:W-:Y:S01]  /*4cc0*/  FMUL R5, R5, R90 ;  /* 0x0000005a05057220 */ /* 0x000fe20000400000 */
[----:B------:R-:W-:-:S03]  /*4cd0*/  ISETP.GT.AND P3, PT, R3, RZ, P0 ;  /* 0x000000ff0300720c */ /* 0x000fc60000764270 */
[----:B------:R-:W-:-:S05]  /*4ce0*/  FFMA R5, R84, R23, R5 ;  /* 0x0000001754057223 */ /* 0x000fca0000000005 */
[----:B------:R-:W-:-:S04]  /*4cf0*/  F2FP.F16.F32.PACK_AB R5, RZ, R5 ;  /* 0x00000005ff05723e */ /* 0x000fc800000000ff */
[----:B0-----:R-:W-:Y:S01]  /*4d00*/  PRMT R14, R5, 0x7610, R14 ;  /* 0x00007610050e7816 */ /* 0x001fe2000000000e */
[----:B------:R-:W-:-:S05]  /*4d10*/  @P2 IMAD.MOV.U32 R5, RZ, RZ, R11 ;  /* 0x000000ffff052224 */ /* 0x000fca00078e000b */
[----:B------:R0:W-:Y:S01]  /*4d20*/  @P2 STG.E.U16 desc[UR38][R4.64+0xf0], R14 ;  /* 0x0000f00e04002986 */ /* 0x0001e2000c101526 */
[----:B------:R-:W-:Y:S05]  /*4d30*/  @!P3 BRA `(.L_x_153) ;  /* 0x000000000004b947 */ /* 0x000fea0003800000 */
[----:B------:R0:W5:Y:S02]  /*4d40*/  LDG.E.LTC128B.U16 R24, desc[UR38][R6.64+0xf2] ;  /* 0x0000f22606187981 */ /* 0x000164000c1e1520 */
.L_x_153:
[----:B------:R-:W-:Y:S05]  /*4d50*/  BSYNC B1 ;  /* 0x0000000000017941 */ /* 0x000fea0003800000 */
.L_x_152:
        /* <DEDUP_REMOVED lines=9> */
.L_x_155:
[----:B------:R-:W-:Y:S05]  /*4df0*/  BSYNC B1 ;  /* 0x0000000000017941 */ /* 0x000fea0003800000 */
.L_x_154:
[----:B-----5:R-:W-:Y:S01]  /*4e00*/  HADD2.F32 R5, -RZ, R24.H0_H0 ;  /* 0x20000018ff057230 */ /* 0x020fe20000004100 */
[----:B------:R-:W-:Y:S01]  /*4e10*/  ISETP.GT.AND P0, PT, R3, 0x8, P0 ;  /* 0x000000080300780c */ /* 0x000fe20000704270 */
[----:B0-----:R-:W-:Y:S01]  /*4e20*/  @P1 IMAD.MOV.U32 R4, RZ, RZ, R12 ;  /* 0x000000ffff041224 */ /* 0x001fe200078e000c */
[----:B------:R-:W-:Y:S02]  /*4e30*/  BSSY B1, `(.L_x_156) ;  /* 0x0000009000017945 */ /* 0x000fe40003800000 */
[----:B------:R-:W-:-:S04]  /*4e40*/  FMUL R5, R5, R90 ;  /* 0x0000005a05057220 */ /* 0x000fc80000400000 */
[----:B------:R-:W-:-:S05]  /*4e50*/  FFMA R5, R86, R23, R5 ;  /* 0x0000001756057223 */ /* 0x000fca0000000005 */
[----:B------:R-:W-:-:S04]  /*4e60*/  F2FP.F16.F32.PACK_AB R5, RZ, R5 ;  /* 0x00000005ff05723e */ /* 0x000fc800000000ff */
[----:B-1-3--:R-:W-:Y:S01]  /*4e70*/  PRMT R6, R5, 0x7610, R6 ;  /* 0x0000761005067816 */ /* 0x00afe20000000006 */
[----:B------:R-:W-:-:S05]  /*4e80*/  @P1 IMAD.MOV.U32 R5, RZ, RZ, R13 ;  /* 0x000000ffff051224 */ /* 0x000fca00078e000d */
[----:B------:R0:W-:Y:S01]  /*4e90*/  @P1 STG.E.U16 desc[UR38][R4.64+0xf0], R6 ;  /* 0x0000f00604001986 */ /* 0x0001e2000c101526 */
[----:B------:R-:W-:Y:S05]  /*4ea0*/  @!P0 BRA `(.L_x_157) ;  /* 0x0000000000048947 */ /* 0x000fea0003800000 */
[----:B------:R1:W5:Y:S02]  /*4eb0*/  LDG.E.LTC128B.U16 R24, desc[UR38][R8.64+0xf2] ;  /* 0x0000f22608187981 */ /* 0x000364000c1e1520 */
.L_x_157:
[----:B------:R-:W-:Y:S05]  /*4ec0*/  BSYNC B1 ;  /* 0x0000000000017941 */ /* 0x000fea0003800000 */
.L_x_156:
[----:B------:R-:W-:Y:S05]  /*4ed0*/  @!P0 BRA `(.L_x_158) ;  /* 0x0000001000e88947 */ /* 0x000fea0003800000 */
[----:B-----5:R-:W-:-:S05]  /*4ee0*/  HADD2.F32 R3, -RZ, R24.H0_H0 ;  /* 0x20000018ff037230 */ /* 0x020fca0000004100 */
[----:B0-----:R-:W-:-:S04]  /*4ef0*/  FMUL R4, R3, R90 ;  /* 0x0000005a03047220 */ /* 0x001fc80000400000 */
[----:B------:R-:W-:-:S05]  /*4f00*/  FFMA R4, R87, R23, R4 ;  /* 0x0000001757047223 */ /* 0x000fca0000000004 */
[----:B------:R-:W-:-:S05]  /*4f10*/  F2FP.F16.F32.PACK_AB R4, RZ, R4 ;  /* 0x00000004ff04723e */ /* 0x000fca00000000ff */
[----:B------:R3:W-:Y:S01]  /*4f20*/  STG.E.U16 desc[UR38][R12.64+0xf2], R4 ;  /* 0x0000f2040c007986 */ /* 0x0007e2000c101526 */
[----:B------:R-:W-:Y:S05]  /*4f30*/  BRA `(.L_x_158) ;  /* 0x0000001000d07947 */ /* 0x000fea0003800000 */
.L_x_33:
[----:B------:R-:W-:Y:S01]  /*4f40*/  ISETP.GT.AND P3, PT, R4, 0x1, PT ;  /* 0x000000010400780c */ /* 0x000fe20003f64270 */
[----:B------:R-:W-:Y:S01]  /*4f50*/  ULDC.64 UR4, c[0x0][0x5c0] ;  /* 0x0001700000047ab9 */ /* 0x000fe20000000a00 */
[-C--:B------:R-:W-:Y:S01]  /*4f60*/  FMUL R24, R24, R23.reuse ;  /* 0x0000001718187220 */ /* 0x080fe20000400000 */
[----:B------:R-:W-:Y:S01]  /*4f70*/  LEA R6, P4, R106, UR4, 0x1 ;  /* 0x000000046a067c11 */ /* 0x000fe2000f8808ff */
[-C--:B------:R-:W-:Y:S01]  /*4f80*/  FMUL R25, R25, R23.reuse ;  /* 0x0000001719197220 */ /* 0x080fe20000400000 */
[----:B------:R-:W-:Y:S01]  /*4f90*/  ISETP.GT.AND P0, PT, R3, RZ, P3 ;  /* 0x000000ff0300720c */ /* 0x000fe20001f04270 */
[-C--:B------:R-:W-:Y:S01]  /*4fa0*/  FMUL R26, R26, R23.reuse ;  /* 0x000000171a1a7220 */ /* 0x080fe20000400000 */
[----:B------:R-:W-:Y:S01]  /*4fb0*/  F2FP.F16.F32.PACK_AB R24, RZ, R24 ;  /* 0x00000018ff18723e */ /* 0x000fe200000000ff */
[-C--:B------:R-:W-:Y:S01]  /*4fc0*/  FMUL R27, R27, R23.reuse ;  /* 0x000000171b1b7220 */ /* 0x080fe20000400000 */
[----:B------:R-:W-:Y:S01]  /*4fd0*/  LEA.HI.X R7, R106, UR5, R103, 0x1, P4 ;  /* 0x000000056a077c11 */ /* 0x000fe2000a0f0c67 */
[----:B------:R-:W-:Y:S01]  /*4fe0*/  FMUL R28, R28, R23 ;  /* 0x000000171c1c7220 */ /* 0x000fe20000400000 */
[----:B------:R-:W-:Y:S01]  /*4ff0*/  F2FP.F16.F32.PACK_AB R25, RZ, R25 ;  /* 0x00000019ff19723e */ /* 0x000fe200000000ff */
[-C--:B------:R-:W-:Y:S01]  /*5000*/  FMUL R29, R29, R23.reuse ;  /* 0x000000171d1d7220 */ /* 0x080fe20000400000 */
[----:B------:R-:W-:Y:S01]  /*5010*/  ISETP.GT.AND P2, PT, R3, 0x8, P2 ;  /* 0x000000080300780c */ /* 0x000fe20001744270 */
[----:B------:R-:W-:Y:S01]  /*5020*/  @P1 STG.E.U16 desc[UR38][R6.64], R24 ;  /* 0x0000001806001986 */ /* 0x000fe2000c101526 */
[----:B------:R-:W-:Y:S01]  /*5030*/  ISETP.GT.AND P1, PT, R4, 0x8, PT ;  /* 0x000000080400780c */ /* 0x000fe20003f24270 */
[-C--:B------:R-:W-:Y:S01]  /*5040*/  FMUL R30, R30, R23.reuse ;  /* 0x000000171e1e7220 */ /* 0x080fe20000400000 */
[C---:B------:R-:W-:Y:S01]  /*5050*/  SHF.L.U64.HI R5, R91.reuse, 0x1, R92 ;  /* 0x000000015b057819 */ /* 0x040fe2000001025c */
[----:B------:R-:W-:Y:S01]  /*5060*/  @P0 STG.E.U16 desc[UR38][R6.64+0x2], R25 ;  /* 0x0000021906000986 */ /* 0x000fe2000c101526 */
[----:B------:R-:W-:Y:S01]  /*5070*/  LEA R8, P5, R91, R6, 0x1 ;  /* 0x000000065b087211 */ /* 0x000fe200078a08ff */
[-C--:B------:R-:W-:Y:S01]  /*5080*/  FMUL R31, R31, R23.reuse ;  /* 0x000000171f1f7220 */ /* 0x080fe20000400000 */
[----:B------:R-:W-:Y:S01]  /*5090*/  ISETP.GT.AND P3, PT, R3, 0x8, P3 ;  /* 0x000000080300780c */ /* 0x000fe20001f64270 */
[-C--:B------:R-:W-:Y:S01]  /*50a0*/  FMUL R32, R32, R23.reuse ;  /* 0x0000001720207220 */ /* 0x080fe20000400000 */
[----:B------:R-:W-:Y:S01]  /*50b0*/  ISETP.GT.AND P0, PT, R4, 0x9, PT ;  /* 0x000000090400780c */ /* 0x000fe20003f04270 */
[----:B------:R-:W-:Y:S01]  /*50c0*/  IMAD.X R9, R5, 0x1, R7, P5 ;  /* 0x0000000105097824 */ /* 0x000fe200028e0607 */
[----:B------:R-:W-:Y:S01]  /*50d0*/  ISETP.GT.AND P4, PT, R3, RZ, P1 ;  /* 0x000000ff0300720c */ /* 0x000fe20000f84270 */
[-C--:B------:R-:W-:Y:S01]  /*50e0*/  FMUL R33, R33, R23.reuse ;  /* 0x0000001721217220 */ /* 0x080fe20000400000 */
[----:B------:R-:W-:Y:S01]  /*50f0*/  F2FP.F16.F32.PACK_AB R26, RZ, R26 ;  /* 0x0000001aff1a723e */ /* 0x000fe200000000ff */
[-C--:B------:R-:W-:Y:S01]  /*5100*/  FMUL R34, R34, R23.reuse ;  /* 0x0000001722227220 */ /* 0x080fe20000400000 */
[----:B------:R-:W-:Y:S01]  /*5110*/  ISETP.GT.AND P5, PT, R3, RZ, P0 ;  /* 0x000000ff0300720c */ /* 0x000fe200007a4270 */
[----:B------:R-:W-:Y:S01]  /*5120*/  FMUL R35, R35, R23 ;  /* 0x0000001723237220 */ /* 0x000fe20000400000 */
[----:B------:R-:W-:Y:S01]  /*5130*/  F2FP.F16.F32.PACK_AB R27, RZ, R27 ;  /* 0x0000001bff1b723e */ /* 0x000fe200000000ff */
[----:B------:R-:W-:Y:S01]  /*5140*/  @P2 STG.E.U16 desc[UR38][R8.64], R26 ;  /* 0x0000001a08002986 */ /* 0x000fe2000c101526 */
[----:B------:R-:W-:Y:S01]  /*5150*/  F2FP.F16.F32.PACK_AB R28, RZ, R28 ;  /* 0x0000001cff1c723e */ /* 0x000fe200000000ff */
[-C--:B------:R-:W-:Y:S01]  /*5160*/  FMUL R36, R36, R23.reuse ;  /* 0x0000001724247220 */ /* 0x080fe20000400000 */
[----:B------:R-:W-:Y:S01]  /*5170*/  ISETP.GT.AND P2, PT, R3, 0x8, P1 ;  /* 0x000000080300780c */ /* 0x000fe20000f44270 */
[----:B------:R-:W-:Y:S01]  /*5180*/  @P3 STG.E.U16 desc[UR38][R8.64+0x2], R27 ;  /* 0x0000021b08003986 */ /* 0x000fe2000c101526 */
[----:B------:R-:W-:Y:S01]  /*5190*/  ISETP.GT.AND P1, PT, R4, 0x10, PT ;  /* 0x000000100400780c */ /* 0x000fe20003f24270 */
[----:B------:R-:W-:Y:S01]  /*51a0*/  FMUL R37, R37, R23 ;  /* 0x0000001725257220 */ /* 0x000fe20000400000 */
[----:B------:R-:W-:Y:S01]  /*51b0*/  F2FP.F16.F32.PACK_AB R29, RZ, R29 ;  /* 0x0000001dff1d723e */ /* 0x000fe200000000ff */
[----:B------:R-:W-:Y:S01]  /*51c0*/  @P4 STG.E.U16 desc[UR38][R6.64+0x10], R28 ;  /* 0x0000101c06004986 */ /* 0x000fe2000c101526 */
[C---:B------:R-:W-:Y:S01]  /*51d0*/  ISETP.GT.AND P3, PT, R3.reuse, 0x8, P0 ;  /* 0x000000080300780c */ /* 0x040fe20000764270 */
[-C--:B------:R-:W-:Y:S01]  /*51e0*/  FMUL R38, R38, R23.reuse ;  /* 0x0000001726267220 */ /* 0x080fe20000400000 */
[----:B------:R-:W-:Y:S01]  /*51f0*/  ISETP.GT.AND P0, PT, R4, 0x11, PT ;  /* 0x000000110400780c */ /* 0x000fe20003f04270 */
[----:B------:R-:W-:Y:S01]  /*5200*/  @P5 STG.E.U16 desc[UR38][R6.64+0x12], R29 ;  /* 0x0000121d06005986 */ /* 0x000fe2000c101526 */
        /* <DEDUP_REMOVED lines=161> */
[----:B------:R-:W-:Y:S01]  /*5c20*/  FMUL R87, R87, R23 ;  /* 0x0000001757577220 */ /* 0x000fe20000400000 */
[----:B------:R-:W-:-:S02]  /*5c30*/  F2FP.F16.F32.PACK_AB R62, RZ, R62 ;  /* 0x0000003eff3e723e */ /* 0x000fc400000000ff */
[C---:B------:R-:W-:Y:S02]  /*5c40*/  ISETP.GT.AND P5, PT, R3.reuse, RZ, P0 ;  /* 0x000000ff0300720c */ /* 0x040fe400007a4270 */
[----:B------:R-:W-:Y:S01]  /*5c50*/  F2FP.F16.F32.PACK_AB R63, RZ, R63 ;  /* 0x0000003fff3f723e */ /* 0x000fe200000000ff */
[----:B------:R-:W-:Y:S01]  /*5c60*/  @P2 STG.E.U16 desc[UR38][R8.64+0x90], R62 ;  /* 0x0000903e08002986 */ /* 0x000fe2000c101526 */
[----:B------:R-:W-:Y:S02]  /*5c70*/  F2FP.F16.F32.PACK_AB R64, RZ, R64 ;  /* 0x00000040ff40723e */ /* 0x000fe400000000ff */
[C---:B------:R-:W-:Y:S01]  /*5c80*/  ISETP.GT.AND P2, PT, R3.reuse, 0x8, P1 ;  /* 0x000000080300780c */ /* 0x040fe20000f44270 */
[----:B------:R-:W-:Y:S01]  /*5c90*/  @P3 STG.E.U16 desc[UR38][R8.64+0x92], R63 ;  /* 0x0000923f08003986 */ /* 0x000fe2000c101526 */
[----:B------:R-:W-:Y:S02]  /*5ca0*/  ISETP.GT.AND P1, PT, R4, 0x58, PT ;  /* 0x000000580400780c */ /* 0x000fe40003f24270 */
[----:B------:R-:W-:Y:S01]  /*5cb0*/  F2FP.F16.F32.PACK_AB R65, RZ, R65 ;  /* 0x00000041ff41723e */ /* 0x000fe200000000ff */
[----:B------:R-:W-:Y:S01]  /*5cc0*/  @P4 STG.E.U16 desc[UR38][R6.64+0xa0], R64 ;  /* 0x0000a04006004986 */ /* 0x000fe2000c101526 */
[----:B------:R-:W-:-:S02]  /*5cd0*/  ISETP.GT.AND P3, PT, R3, 0x8, P0 ;  /* 0x000000080300780c */ /* 0x000fc40000764270 */
[----:B------:R-:W-:Y:S01]  /*5ce0*/  ISETP.GT.AND P0, PT, R4, 0x59, PT ;  /* 0x000000590400780c */ /* 0x000fe20003f04270 */
[----:B------:R-:W-:Y:S01]  /*5cf0*/  @P5 STG.E.U16 desc[UR38][R6.64+0xa2], R65 ;  /* 0x0000a24106005986 */ /* 0x000fe2000c101526 */
[C---:B------:R-:W-:Y:S02]  /*5d00*/  ISETP.GT.AND P4, PT, R3.reuse, RZ, P1 ;  /* 0x000000ff0300720c */ /* 0x040fe40000f84270 */
[----:B------:R-:W-:Y:S02]  /*5d10*/  F2FP.F16.F32.PACK_AB R66, RZ, R66 ;  /* 0x00000042ff42723e */ /* 0x000fe400000000ff */
[----:B------:R-:W-:Y:S02]  /*5d20*/  ISETP.GT.AND P5, PT, R3, RZ, P0 ;  /* 0x000000ff0300720c */ /* 0x000fe400007a4270 */
[----:B------:R-:W-:Y:S01]  /*5d30*/  F2FP.F16.F32.PACK_AB R67, RZ, R67 ;  /* 0x00000043ff43723e */ /* 0x000fe200000000ff */
[----:B------:R-:W-:Y:S01]  /*5d40*/  @P2 STG.E.U16 desc[UR38][R8.64+0xa0], R66 ;  /* 0x0000a04208002986 */ /* 0x000fe2000c101526 */
[----:B------:R-:W-:-:S02]  /*5d50*/  F2FP.F16.F32.PACK_AB R68, RZ, R68 ;  /* 0x00000044ff44723e */ /* 0x000fc400000000ff */
[C---:B------:R-:W-:Y:S01]  /*5d60*/  ISETP.GT.AND P2, PT, R3.reuse, 0x8, P1 ;  /* 0x000000080300780c */ /* 0x040fe20000f44270 */
[----:B------:R-:W-:Y:S01]  /*5d70*/  @P3 STG.E.U16 desc[UR38][R8.64+0xa2], R67 ;  /* 0x0000a24308003986 */ /* 0x000fe2000c101526 */
[C---:B------:R-:W-:Y:S02]  /*5d80*/  ISETP.GT.AND P1, PT, R4.reuse, 0x60, PT ;  /* 0x000000600400780c */ /* 0x040fe40003f24270 */
[----:B------:R-:W-:Y:S01]  /*5d90*/  F2FP.F16.F32.PACK_AB R69, RZ, R69 ;  /* 0x00000045ff45723e */ /* 0x000fe200000000ff */
[----:B------:R-:W-:Y:S01]  /*5da0*/  @P4 STG.E.U16 desc[UR38][R6.64+0xb0], R68 ;  /* 0x0000b04406004986 */ /* 0x000fe2000c101526 */
[C---:B------:R-:W-:Y:S02]  /*5db0*/  ISETP.GT.AND P3, PT, R3.reuse, 0x8, P0 ;  /* 0x000000080300780c */ /* 0x040fe40000764270 */
[----:B------:R-:W-:Y:S01]  /*5dc0*/  ISETP.GT.AND P0, PT, R4, 0x61, PT ;  /* 0x000000610400780c */ /* 0x000fe20003f04270 */
[----:B------:R-:W-:Y:S01]  /*5dd0*/  @P5 STG.E.U16 desc[UR38][R6.64+0xb2], R69 ;  /* 0x0000b24506005986 */ /* 0x000fe2000c101526 */
[----:B------:R-:W-:-:S02]  /*5de0*/  ISETP.GT.AND P4, PT, R3, RZ, P1 ;  /* 0x000000ff0300720c */ /* 0x000fc40000f84270 */
[C---:B------:R-:W-:Y:S02]  /*5df0*/  ISETP.GT.AND P5, PT, R3.reuse, RZ, P0 ;  /* 0x000000ff0300720c */ /* 0x040fe400007a4270 */
[----:B------:R-:W-:Y:S02]  /*5e00*/  F2FP.F16.F32.PACK_AB R70, RZ, R70 ;  /* 0x00000046ff46723e */ /* 0x000fe400000000ff */
[----:B------:R-:W-:Y:S02]  /*5e10*/  F2FP.F16.F32.PACK_AB R71, RZ, R71 ;  /* 0x00000047ff47723e */ /* 0x000fe400000000ff */
[----:B------:R-:W-:Y:S01]  /*5e20*/  F2FP.F16.F32.PACK_AB R72, RZ, R72 ;  /* 0x00000048ff48723e */ /* 0x000fe200000000ff */
[----:B------:R-:W-:Y:S01]  /*5e30*/  @P2 STG.E.U16 desc[UR38][R8.64+0xb0], R70 ;  /* 0x0000b04608002986 */ /* 0x000fe2000c101526 */
[----:B------:R-:W-:Y:S02]  /*5e40*/  F2FP.F16.F32.PACK_AB R73, RZ, R73 ;  /* 0x00000049ff49723e */ /* 0x000fe400000000ff */
[C---:B------:R-:W-:Y:S01]  /*5e50*/  ISETP.GT.AND P1, PT, R3.reuse, 0x8, P1 ;  /* 0x000000080300780c */ /* 0x040fe20000f24270 */
[----:B------:R-:W-:Y:S01]  /*5e60*/  @P3 STG.E.U16 desc[UR38][R8.64+0xb2], R71 ;  /* 0x0000b24708003986 */ /* 0x000fe2000c101526 */
[----:B------:R-:W-:-:S02]  /*5e70*/  ISETP.GT.AND P2, PT, R3, 0x8, P0 ;  /* 0x000000080300780c */ /* 0x000fc40000744270 */
[C---:B------:R-:W-:Y:S01]  /*5e80*/  ISETP.GT.AND P0, PT, R4.reuse, 0x69, PT ;  /* 0x000000690400780c */ /* 0x040fe20003f04270 */
[----:B------:R-:W-:Y:S01]  /*5e90*/  @P4 STG.E.U16 desc[UR38][R6.64+0xc0], R72 ;  /* 0x0000c04806004986 */ /* 0x000fe2000c101526 */
[----:B------:R-:W-:Y:S02]  /*5ea0*/  ISETP.GT.AND P4, PT, R4, 0x68, PT ;  /* 0x000000680400780c */ /* 0x000fe40003f84270 */
[----:B------:R-:W-:Y:S01]  /*5eb0*/  F2FP.F16.F32.PACK_AB R74, RZ, R74 ;  /* 0x0000004aff4a723e */ /* 0x000fe200000000ff */
[----:B------:R-:W-:Y:S01]  /*5ec0*/  @P5 STG.E.U16 desc[UR38][R6.64+0xc2], R73 ;  /* 0x0000c24906005986 */ /* 0x000fe2000c101526 */
[C---:B------:R-:W-:Y:S02]  /*5ed0*/  ISETP.GT.AND P5, PT, R3.reuse, RZ, P4 ;  /* 0x000000ff0300720c */ /* 0x040fe400027a4270 */
[----:B------:R-:W-:Y:S01]  /*5ee0*/  ISETP.GT.AND P3, PT, R3, RZ, P0 ;  /* 0x000000ff0300720c */ /* 0x000fe20000764270 */
[----:B------:R-:W-:Y:S01]  /*5ef0*/  @P1 STG.E.U16 desc[UR38][R8.64+0xc0], R74 ;  /* 0x0000c04a08001986 */ /* 0x000fe2000c101526 */
[----:B------:R-:W-:-:S02]  /*5f00*/  F2FP.F16.F32.PACK_AB R75, RZ, R75 ;  /* 0x0000004bff4b723e */ /* 0x000fc400000000ff */
[----:B------:R-:W-:Y:S02]  /*5f10*/  F2FP.F16.F32.PACK_AB R76, RZ, R76 ;  /* 0x0000004cff4c723e */ /* 0x000fe400000000ff */
[C---:B------:R-:W-:Y:S01]  /*5f20*/  ISETP.GT.AND P4, PT, R3.reuse, 0x8, P4 ;  /* 0x000000080300780c */ /* 0x040fe20002784270 */
[----:B------:R-:W-:Y:S01]  /*5f30*/  @P2 STG.E.U16 desc[UR38][R8.64+0xc2], R75 ;  /* 0x0000c24b08002986 */ /* 0x000fe2000c101526 */
[----:B------:R-:W-:Y:S02]  /*5f40*/  F2FP.F16.F32.PACK_AB R77, RZ, R77 ;  /* 0x0000004dff4d723e */ /* 0x000fe400000000ff */
[C---:B------:R-:W-:Y:S01]  /*5f50*/  ISETP.GT.AND P2, PT, R4.reuse, 0x71, PT ;  /* 0x000000710400780c */ /* 0x040fe20003f44270 */
[----:B------:R-:W-:Y:S01]  /*5f60*/  @P5 STG.E.U16 desc[UR38][R6.64+0xd0], R76 ;  /* 0x0000d04c06005986 */ /* 0x000fe2000c101526 */
[----:B------:R-:W-:Y:S02]  /*5f70*/  ISETP.GT.AND P5, PT, R3, 0x8, P0 ;  /* 0x000000080300780c */ /* 0x000fe400007a4270 */
[C---:B------:R-:W-:Y:S01]  /*5f80*/  ISETP.GT.AND P1, PT, R4.reuse, 0x78, PT ;  /* 0x000000780400780c */ /* 0x040fe20003f24270 */
[----:B------:R-:W-:Y:S01]  /*5f90*/  @P3 STG.E.U16 desc[UR38][R6.64+0xd2], R77 ;  /* 0x0000d24d06003986 */ /* 0x000fe2000c101526 */
[----:B------:R-:W-:-:S02]  /*5fa0*/  ISETP.GT.AND P3, PT, R4, 0x70, PT ;  /* 0x000000700400780c */ /* 0x000fc40003f64270 */
[----:B------:R-:W-:Y:S01]  /*5fb0*/  ISETP.GT.AND P0, PT, R4, 0x79, PT ;  /* 0x000000790400780c */ /* 0x000fe20003f04270 */
[----:B------:R-:W-:Y:S01]  /*5fc0*/  @P4 IMAD.MOV.U32 R4, RZ, RZ, R8 ;  /* 0x000000ffff044224 */ /* 0x000fe200078e0008 */
[----:B------:R-:W-:Y:S01]  /*5fd0*/  F2FP.F16.F32.PACK_AB R78, RZ, R78 ;  /* 0x0000004eff4e723e */ /* 0x000fe200000000ff */
[----:B------:R-:W-:Y:S01]  /*5fe0*/  @P4 IMAD.MOV.U32 R5, RZ, RZ, R9 ;  /* 0x000000ffff054224 */ /* 0x000fe200078e0009 */
[----:B------:R-:W-:Y:S02]  /*5ff0*/  F2FP.F16.F32.PACK_AB R79, RZ, R79 ;  /* 0x0000004fff4f723e */ /* 0x000fe400000000ff */
[----:B------:R-:W-:Y:S02]  /*6000*/  F2FP.F16.F32.PACK_AB R80, RZ, R80 ;  /* 0x00000050ff50723e */ /* 0x000fe400000000ff */
[----:B------:R0:W-:Y:S01]  /*6010*/  @P4 STG.E.U16 desc[UR38][R4.64+0xd0], R78 ;  /* 0x0000d04e04004986 */ /* 0x0001e2000c101526 */
[----:B------:R-:W-:Y:S02]  /*6020*/  ISETP.GT.AND P4, PT, R3, RZ, P2 ;  /* 0x000000ff0300720c */ /* 0x000fe40001784270 */
[----:B------:R-:W-:-:S02]  /*6030*/  F2FP.F16.F32.PACK_AB R81, RZ, R81 ;  /* 0x00000051ff51723e */ /* 0x000fc400000000ff */
[----:B------:R-:W-:Y:S02]  /*6040*/  ISETP.GT.AND P2, PT, R3, 0x8, P2 ;  /* 0x000000080300780c */ /* 0x000fe40001744270 */
[----:B------:R-:W-:Y:S02]  /*6050*/  F2FP.F16.F32.PACK_AB R82, RZ, R82 ;  /* 0x00000052ff52723e */ /* 0x000fe400000000ff */
[----:B------:R-:W-:Y:S02]  /*6060*/  F2FP.F16.F32.PACK_AB R83, RZ, R83 ;  /* 0x00000053ff53723e */ /* 0x000fe400000000ff */
[----:B------:R-:W-:Y:S01]  /*6070*/  F2FP.F16.F32.PACK_AB R84, RZ, R84 ;  /* 0x00000054ff54723e */ /* 0x000fe200000000ff */
[----:B0-----:R-:W-:Y:S01]  /*6080*/  @P5 IMAD.MOV.U32 R4, RZ, RZ, R8 ;  /* 0x000000ffff045224 */ /* 0x001fe200078e0008 */
[----:B------:R-:W-:Y:S01]  /*6090*/  F2FP.F16.F32.PACK_AB R85, RZ, R85 ;  /* 0x00000055ff55723e */ /* 0x000fe200000000ff */
[----:B------:R-:W-:Y:S01]  /*60a0*/  @P5 IMAD.MOV.U32 R5, RZ, RZ, R9 ;  /* 0x000000ffff055224 */ /* 0x000fe200078e0009 */
[----:B------:R-:W-:-:S02]  /*60b0*/  F2FP.F16.F32.PACK_AB R86, RZ, R86 ;  /* 0x00000056ff56723e */ /* 0x000fc400000000ff */
[----:B------:R-:W-:Y:S02]  /*60c0*/  F2FP.F16.F32.PACK_AB R87, RZ, R87 ;  /* 0x00000057ff57723e */ /* 0x000fe400000000ff */
[----:B------:R0:W-:Y:S01]  /*60d0*/  @P5 STG.E.U16 desc[UR38][R4.64+0xd2], R79 ;  /* 0x0000d24f04005986 */ /* 0x0001e2000c101526 */
[C---:B------:R-:W-:Y:S02]  /*60e0*/  ISETP.GT.AND P5, PT, R3.reuse, RZ, P3 ;  /* 0x000000ff0300720c */ /* 0x040fe40001fa4270 */
[----:B------:R-:W-:-:S11]  /*60f0*/  ISETP.GT.AND P3, PT, R3, 0x8, P3 ;  /* 0x000000080300780c */ /* 0x000fd60001f64270 */
[----:B0-----:R-:W-:Y:S02]  /*6100*/  @P5 IMAD.MOV.U32 R4, RZ, RZ, R6 ;  /* 0x000000ffff045224 */ /* 0x001fe400078e0006 */
[----:B------:R-:W-:-:S05]  /*6110*/  @P5 IMAD.MOV.U32 R5, RZ, RZ, R7 ;  /* 0x000000ffff055224 */ /* 0x000fca00078e0007 */
[----:B------:R0:W-:Y:S01]  /*6120*/  @P5 STG.E.U16 desc[UR38][R4.64+0xe0], R80 ;  /* 0x0000e05004005986 */ /* 0x0001e2000c101526 */
[C---:B------:R-:W-:Y:S02]  /*6130*/  ISETP.GT.AND P5, PT, R3.reuse, RZ, P0 ;  /* 0x000000ff0300720c */ /* 0x040fe400007a4270 */
[----:B------:R-:W-:Y:S01]  /*6140*/  ISETP.GT.AND P0, PT, R3, 0x8, P0 ;  /* 0x000000080300780c */ /* 0x000fe20000704270 */
[----:B0-----:R-:W-:Y:S02]  /*6150*/  @P4 IMAD.MOV.U32 R4, RZ, RZ, R6 ;  /* 0x000000ffff044224 */ /* 0x001fe400078e0006 */
[----:B------:R-:W-:-:S05]  /*6160*/  @P4 IMAD.MOV.U32 R5, RZ, RZ, R7 ;  /* 0x000000ffff054224 */ /* 0x000fca00078e0007 */
[----:B------:R0:W-:Y:S01]  /*6170*/  @P4 STG.E.U16 desc[UR38][R4.64+0xe2], R81 ;  /* 0x0000e25104004986 */ /* 0x0001e2000c101526 */
[C---:B------:R-:W-:Y:S02]  /*6180*/  ISETP.GT.AND P4, PT, R3.reuse, RZ, P1 ;  /* 0x000000ff0300720c */ /* 0x040fe40000f84270 */
[----:B------:R-:W-:Y:S01]  /*6190*/  ISETP.GT.AND P1, PT, R3, 0x8, P1 ;  /* 0x000000080300780c */ /* 0x000fe20000f24270 */
[----:B0-----:R-:W-:Y:S02]  /*61a0*/  @P3 IMAD.MOV.U32 R4, RZ, RZ, R8 ;  /* 0x000000ffff043224 */ /* 0x001fe400078e0008 */
[----:B------:R-:W-:-:S05]  /*61b0*/  @P3 IMAD.MOV.U32 R5, RZ, RZ, R9 ;  /* 0x000000ffff053224 */ /* 0x000fca00078e0009 */
[----:B------:R0:W-:Y:S02]  /*61c0*/  @P3 STG.E.U16 desc[UR38][R4.64+0xe0], R82 ;  /* 0x0000e05204003986 */ /* 0x0001e4000c101526 */
[----:B0-----:R-:W-:Y:S02]  /*61d0*/  @P2 IMAD.MOV.U32 R4, RZ, RZ, R8 ;  /* 0x000000ffff042224 */ /* 0x001fe400078e0008 */
[----:B------:R-:W-:-:S05]  /*61e0*/  @P2 IMAD.MOV.U32 R5, RZ, RZ, R9 ;  /* 0x000000ffff052224 */ /* 0x000fca00078e0009 */
[----:B------:R0:W-:Y:S02]  /*61f0*/  @P2 STG.E.U16 desc[UR38][R4.64+0xe2], R83 ;  /* 0x0000e25304002986 */ /* 0x0001e4000c101526 */
[----:B0-----:R-:W-:Y:S02]  /*6200*/  @P4 IMAD.MOV.U32 R4, RZ, RZ, R6 ;  /* 0x000000ffff044224 */ /* 0x001fe400078e0006 */
[----:B------:R-:W-:-:S05]  /*6210*/  @P4 IMAD.MOV.U32 R5, RZ, RZ, R7 ;  /* 0x000000ffff054224 */ /* 0x000fca00078e0007 */
[----:B------:R0:W-:Y:S04]  /*6220*/  @P4 STG.E.U16 desc[UR38][R4.64+0xf0], R84 ;  /* 0x0000f05404004986 */ /* 0x0001e8000c101526 */
[----:B------:R1:W-:Y:S01]  /*6230*/  @P5 STG.E.U16 desc[UR38][R6.64+0xf2], R85 ;  /* 0x0000f25506005986 */ /* 0x0003e2000c101526 */
[----:B0-----:R-:W-:Y:S02]  /*6240*/  @P1 IMAD.MOV.U32 R4, RZ, RZ, R8 ;  /* 0x000000ffff041224 */ /* 0x001fe400078e0008 */
[----:B------:R-:W-:-:S05]  /*6250*/  @P1 IMAD.MOV.U32 R5, RZ, RZ, R9 ;  /* 0x000000ffff051224 */ /* 0x000fca00078e0009 */
[----:B------:R1:W-:Y:S04]  /*6260*/  @P1 STG.E.U16 desc[UR38][R4.64+0xf0], R86 ;  /* 0x0000f05604001986 */ /* 0x0003e8000c101526 */
[----:B------:R1:W-:Y:S02]  /*6270*/  @P0 STG.E.U16 desc[UR38][R8.64+0xf2], R87 ;  /* 0x0000f25708000986 */ /* 0x0003e4000c101526 */
.L_x_158:
[----:B------:R-:W-:Y:S05]  /*6280*/  BSYNC B0 ;  /* 0x0000000000007941 */ /* 0x000fea0003800000 */
.L_x_32:
[----:B------:R-:W-:Y:S01]  /*6290*/  IADD3 R16, P0, R16, UR36, RZ ;  /* 0x0000002410107c10 */ /* 0x000fe2000ff1e0ff */
[----:B------:R-:W-:Y:S01]  /*62a0*/  ULDC.64 UR4, c[0x0][0x650] ;  /* 0x0001940000047ab9 */ /* 0x000fe20000000a00 */
[----:B------:R-:W-:Y:S01]  /*62b0*/  PRMT R3, RZ, 0x7610, R3 ;  /* 0x00007610ff037816 */ /* 0x000fe20000000003 */
[----:B------:R-:W-:Y:S01]  /*62c0*/  IMAD.MOV.U32 R100, RZ, RZ, -0x1 ;  /* 0xffffffffff647424 */ /* 0x000fe200078e00ff */
[----:B------:R-:W-:Y:S01]  /*62d0*/  IADD3.X R17, R17, UR42, RZ, P0, !PT ;  /* 0x0000002a11117c10 */ /* 0x000fe200087fe4ff */
[----:B------:R-:W-:Y:S01]  /*62e0*/  IMAD.MOV.U32 R101, RZ, RZ, -0x1 ;  /* 0xffffffffff657424 */ /* 0x000fe200078e00ff */
[----:B------:R-:W-:-:S04]  /*62f0*/  ISETP.GE.U32.AND P0, PT, R16, UR4, PT ;  /* 0x0000000410007c0c */ /* 0x000fc8000bf06070 */
[----:B------:R-:W-:-:S13]  /*6300*/  ISETP.GE.U32.AND.EX P0, PT, R17, UR5, PT, P0 ;  /* 0x0000000511007c0c */ /* 0x000fda000bf06100 */
[----:B------:R-:W-:Y:S05]  /*6310*/  @P0 BRA `(.L_x_159) ;  /* 0x00000004004c0947 */ /* 0x000fea0003800000 */
[----:B------:R-:W0:Y:S01]  /*6320*/  LDC.64 R10, c[0x0][0x628] ;  /* 0x00018a00ff0a7b82 */ /* 0x000e220000000a00 */
[----:B---3--:R-:W3:Y:S01]  /*6330*/  S2R R12, SR_CTAID.X ;  /* 0x00000000000c7919 */ /* 0x008ee20000002500 */
[----:B-12-4-:R-:W-:Y:S02]  /*6340*/  IMAD.MOV.U32 R8, RZ, RZ, R16 ;  /* 0x000000ffff087224 */ /* 0x016fe400078e0010 */
[----:B------:R-:W-:Y:S01]  /*6350*/  IMAD.MOV.U32 R9, RZ, RZ, R17 ;  /* 0x000000ffff097224 */ /* 0x000fe200078e0011 */
[----:B------:R-:W1:Y:S03]  /*6360*/  S2R R20, SR_CTAID.Y ;  /* 0x0000000000147919 */ /* 0x000e660000002600 */
[----:B------:R-:W2:Y:S08]  /*6370*/  LDC R0, c[0x0][0x630] ;  /* 0x00018c00ff007b82 */ /* 0x000eb00000000800 */
[----:B------:R-:W4:Y:S01]  /*6380*/  LDC.64 R14, c[0x0][0x620] ;  /* 0x00018800ff0e7b82 */ /* 0x000f220000000a00 */
[----:B0-----:R-:W-:-:S04]  /*6390*/  ISETP.NE.U32.AND P0, PT, R10, RZ, PT ;  /* 0x000000ff0a00720c */ /* 0x001fc80003f05070 */
[----:B------:R-:W-:-:S13]  /*63a0*/  ISETP.NE.AND.EX P0, PT, R11, RZ, PT, P0 ;  /* 0x000000ff0b00720c */ /* 0x000fda0003f05300 */
[----:B-1234-:R-:W-:Y:S05]  /*63b0*/  @!P0 BRA `(.L_x_160) ;  /* 0x0000000000288947 */ /* 0x01efea0003800000 */
        /* <DEDUP_REMOVED lines=10> */
.L_x_160:
[-CC-:B------:R-:W-:Y:S01]  /*6460*/  SHF.R.U64 R101, R8, R0.reuse, R9.reuse ;  /* 0x0000000008657219 */ /* 0x180fe20000001209 */
[----:B------:R-:W0:Y:S01]  /*6470*/  LDC.64 R26, c[0x0][0x640] ;  /* 0x00019000ff1a7b82 */ /* 0x000e220000000a00 */
[----:B------:R-:W-:Y:S01]  /*6480*/  SHF.R.U32.HI R0, RZ, R0, R9 ;  /* 0x00000000ff007219 */ /* 0x000fe20000011609 */
[----:B------:R-:W-:Y:S01]  /*6490*/  ULDC UR4, c[0x0][0x150] ;  /* 0x0000540000047ab9 */ /* 0x000fe20000000800 */
[----:B------:R-:W-:Y:S02]  /*64a0*/  IADD3 R3, P0, RZ, -R101, RZ ;  /* 0x80000065ff037210 */ /* 0x000fe40007f1e0ff */
[----:B------:R-:W-:-:S03]  /*64b0*/  I2FP.F32.U32 R7, R12 ;  /* 0x0000000c00077245 */ /* 0x000fc60000201000 */
[----:B------:R-:W1:Y:S01]  /*64c0*/  LDC R6, c[0x0][0x618] ;  /* 0x00018600ff067b82 */ /* 0x000e620000000800 */
[----:B------:R-:W-:Y:S02]  /*64d0*/  IMAD.X R5, RZ, RZ, ~R0, P0 ;  /* 0x000000ffff057224 */ /* 0x000fe400000e0e00 */
[----:B------:R-:W-:Y:S01]  /*64e0*/  FMUL R7, R7, UR4 ;  /* 0x0000000407077c20 */ /* 0x000fe20008400000 */
[----:B------:R-:W-:Y:S01]  /*64f0*/  ULDC UR4, c[0x0][0x154] ;  /* 0x0000550000047ab9 */ /* 0x000fe20000000800 */
[-C--:B------:R-:W-:Y:S02]  /*6500*/  IMAD R0, R5, R14.reuse, RZ ;  /* 0x0000000e05007224 */ /* 0x080fe400078e02ff */
[C---:B------:R-:W-:Y:S01]  /*6510*/  IMAD.WIDE.U32 R4, R3.reuse, R14, R16 ;  /* 0x0000000e03047225 */ /* 0x040fe200078e0010 */
[----:B------:R-:W2:Y:S01]  /*6520*/  LDC R8, c[0x0][0x608] ;  /* 0x00018200ff087b82 */ /* 0x000ea20000000800 */
[----:B------:R-:W3:Y:S02]  /*6530*/  F2I.U32.TRUNC.NTZ R7, R7 ;  /* 0x0000000700077305 */ /* 0x000ee4000020f000 */
[----:B------:R-:W-:Y:S01]  /*6540*/  IMAD R3, R3, R15, R0 ;  /* 0x0000000f03037224 */ /* 0x000fe200078e0200 */
[----:B------:R-:W-:-:S03]  /*6550*/  I2FP.F32.U32 R0, R20 ;  /* 0x0000001400007245 */ /* 0x000fc60000201000 */
[----:B------:R-:W-:Y:S01]  /*6560*/  IMAD.IADD R3, R5, 0x1, R3 ;  /* 0x0000000105037824 */ /* 0x000fe200078e0203 */
[----:B------:R-:W4:Y:S01]  /*6570*/  LDC R11, c[0x0][0x658] ;  /* 0x00019600ff0b7b82 */ /* 0x000f220000000800 */
[----:B0-----:R-:W-:-:S04]  /*6580*/  ISETP.NE.U32.AND P0, PT, R26, RZ, PT ;  /* 0x000000ff1a00720c */ /* 0x001fc80003f05070 */
[----:B------:R-:W-:-:S03]  /*6590*/  ISETP.NE.AND.EX P0, PT, R27, RZ, PT, P0 ;  /* 0x000000ff1b00720c */ /* 0x000fc60003f05300 */
[----:B------:R-:W0:Y:S01]  /*65a0*/  LDC R9, c[0x0][0x144] ;  /* 0x00005100ff097b82 */ /* 0x000e220000000800 */
[-C--:B-1----:R-:W-:Y:S01]  /*65b0*/  SHF.R.U64 R10, R4, R6.reuse, R3 ;  /* 0x00000006040a7219 */ /* 0x082fe20000001203 */
[----:B---3--:R-:W-:Y:S01]  /*65c0*/  IMAD.MOV R7, RZ, RZ, -R7 ;  /* 0x000000ffff077224 */ /* 0x008fe200078e0a07 */
[----:B------:R-:W-:Y:S01]  /*65d0*/  SHF.R.U32.HI R3, RZ, R6, R3 ;  /* 0x00000006ff037219 */ /* 0x000fe20000011603 */
[----:B------:R-:W-:-:S04]  /*65e0*/  FMUL R6, R0, UR4 ;  /* 0x0000000400067c20 */ /* 0x000fc80008400000 */
[----:B------:R-:W1:Y:S01]  /*65f0*/  LDC R21, c[0x0][0x148] ;  /* 0x00005200ff157b82 */ /* 0x000e620000000800 */
[----:B------:R3:W0:Y:S01]  /*6600*/  F2I.U32.TRUNC.NTZ R14, R6 ;  /* 0x00000006000e7305 */ /* 0x000622000020f000 */
[-CC-:B--2---:R-:W-:Y:S02]  /*6610*/  SHF.R.U64 R13, R10, R8.reuse, R3.reuse ;  /* 0x000000080a0d7219 */ /* 0x184fe40000001203 */
[----:B------:R-:W-:-:S04]  /*6620*/  SHF.R.U32.HI R0, RZ, R8, R3 ;  /* 0x00000008ff007219 */ /* 0x000fc80000011603 */
[----:B-----5:R-:W2:Y:S01]  /*6630*/  LDC R24, c[0x0][0x648] ;  /* 0x00019200ff187b82 */ /* 0x020ea20000000800 */
[-CC-:B----4-:R-:W-:Y:S02]  /*6640*/  SHF.R.U64 R15, R13, R11.reuse, R0.reuse ;  /* 0x0000000b0d0f7219 */ /* 0x190fe40000001200 */
[----:B------:R-:W-:-:S03]  /*6650*/  SHF.R.U32.HI R5, RZ, R11, R0 ;  /* 0x0000000bff057219 */ /* 0x000fc60000011600 */
[----:B------:R-:W-:Y:S02]  /*6660*/  IMAD.MOV.U32 R4, RZ, RZ, R15 ;  /* 0x000000ffff047224 */ /* 0x000fe400078e000f */
[----:B------:R-:W4:Y:S01]  /*6670*/  LDC R28, c[0x0][0x638] ;  /* 0x00018e00ff1c7b82 */ /* 0x000f220000000800 */
[----:B0-----:R-:W-:-:S07]  /*6680*/  IMAD R25, R9, R7, R12 ;  /* 0x0000000709197224 */ /* 0x001fce00078e020c */
[----:B------:R-:W0:Y:S08]  /*6690*/  LDC R29, c[0x0][0x610] ;  /* 0x00018400ff1d7b82 */ /* 0x000e300000000800 */
[----:B------:R-:W0:Y:S01]  /*66a0*/  LDC R30, c[0x0][0x600] ;  /* 0x00018000ff1e7b82 */ /* 0x000e220000000800 */
[----:B-123--:R-:W-:Y:S05]  /*66b0*/  @!P0 BRA `(.L_x_161) ;  /* 0x0000000000288947 */ /* 0x00efea0003800000 */
[----:B------:R-:W1:Y:S02]  /*66c0*/  LDC R0, c[0x0][0x64c] ;  /* 0x00019300ff007b82 */ /* 0x000e640000000800 */
[----:B-1----:R-:W-:-:S05]  /*66d0*/  IADD3 R3, P0, R15, R0, RZ ;  /* 0x000000000f037210 */ /* 0x002fca0007f1e0ff */
        /* <DEDUP_REMOVED lines=8> */
.L_x_161:
[----:B------:R-:W-:Y:S01]  /*6760*/  ISETP.NE.AND P0, PT, R2, 0x1, PT ;  /* 0x000000010200780c */ /* 0x000fe20003f05270 */
[----:B------:R-:W-:Y:S01]  /*6770*/  IMAD.MOV R14, RZ, RZ, -R14 ;  /* 0x000000ffff0e7224 */ /* 0x000fe200078e0a0e */
[----:B------:R-:W-:Y:S02]  /*6780*/  SHF.R.U64 R3, R4, R24, R5 ;  /* 0x0000001804037219 */ /* 0x000fe40000001205 */
[----:B------:R-:W-:Y:S02]  /*6790*/  LOP3.LUT R0, R13, R98, RZ, 0xc0, !PT ;  /* 0x000000620d007212 */ /* 0x000fe400078ec0ff */
[----:B------:R-:W-:Y:S01]  /*67a0*/  LOP3.LUT R10, R10, R97, RZ, 0xc0, !PT ;  /* 0x000000610a0a7212 */ /* 0x000fe200078ec0ff */
[----:B------:R-:W-:Y:S02]  /*67b0*/  IMAD.MOV R4, RZ, RZ, -R3 ;  /* 0x000000ffff047224 */ /* 0x000fe400078e0a03 */
[----:B------:R-:W-:Y:S02]  /*67c0*/  IMAD R0, R93, R3, R0 ;  /* 0x000000035d007224 */ /* 0x000fe400078e0200 */
[----:B----4-:R-:W-:-:S02]  /*67d0*/  IMAD R3, R4, R28, R15 ;  /* 0x0000001c04037224 */ /* 0x010fc400078e020f */
[----:B------:R-:W-:Y:S02]  /*67e0*/  @P0 IMAD R25, R21, R14, R20 ;  /* 0x0000000e15190224 */ /* 0x000fe400078e0214 */
[----:B0-----:R-:W-:Y:S02]  /*67f0*/  IMAD R5, R3, R30, R10 ;  /* 0x0000001e03057224 */ /* 0x001fe400078e020a */
[----:B------:R-:W-:Y:S02]  /*6800*/  IMAD R0, R0, R29, R25 ;  /* 0x0000001d00007224 */ /* 0x000fe400078e0219 */
[----:B------:R-:W-:-:S03]  /*6810*/  IMAD.MOV.U32 R4, RZ, RZ, 0x1 ;  /* 0x00000001ff047424 */ /* 0x000fc600078e00ff */
[----:B------:R-:W-:Y:S02]  /*6820*/  SEL R100, R5, R0, !P0 ;  /* 0x0000000005647207 */ /* 0x000fe40004000000 */
[----:B------:R-:W-:Y:S02]  /*6830*/  PRMT R3, R4, 0x7610, R3 ;  /* 0x0000761004037816 */ /* 0x000fe40000000003 */
[----:B------:R-:W-:-:S07]  /*6840*/  SEL R0, R0, R5, !P0 ;  /* 0x0000000500007207 */ /* 0x000fce0004000000 */
.L_x_159:
[----:B------:R-:W-:Y:S01]  /*6850*/  LOP3.LUT P0, RZ, R3, 0xff, RZ, 0xc0, !PT ;  /* 0x000000ff03ff7812 */ /* 0x000fe2000780c0ff */
[----:B------:R-:W-:Y:S01]  /*6860*/  UIMAD.WIDE.U32 UR4, UR41, -0x55555555, URZ ;  /* 0xaaaaaaab290478a5 */ /* 0x000fe2000f8e003f */
[----:B------:R-:W-:-:S03]  /*6870*/  IMAD.MOV.U32 R103, RZ, RZ, R0 ;  /* 0x000000ffff677224 */ /* 0x000fc600078e0000 */
[----:B------:R-:W-:-:S04]  /*6880*/  USHF.R.U32.HI UR4, URZ, 0x2, UR5 ;  /* 0x000000023f047899 */ /* 0x000fc80008011605 */
[----:B------:R-:W-:-:S04]  /*6890*/  UIMAD UR41, UR4, -0x6, UR41 ;  /* 0xfffffffa042978a4 */ /* 0x000fc8000f8e0229 */
[----:B------:R-:W-:Y:S08]  /*68a0*/  @P0 BRA `(.L_x_162) ;  /* 0xffffffac000c0947 */ /* 0x000ff0000383ffff */
[----:B------:R-:W-:Y:S05]  /*68b0*/  EXIT ;  /* 0x000000000000794d */ /* 0x000fea0003800000 */
.L_x_7:
        /* <DEDUP_REMOVED lines=26> */
.L_x_164:
[----:B------:R-:W0:Y:S01]  /*6a60*/  LDC.64 R28, c[0x0][0x640] ;  /* 0x00019000ff1c7b82 */ /* 0x000e220000000a00 */
[-CC-:B------:R-:W-:Y:S01]  /*6a70*/  SHF.R.U64 R22, R14, R6.reuse, R15.reuse ;  /* 0x000000060e167219 */ /* 0x180fe2000000120f */
[----:B------:R-:W-:Y:S01]  /*6a80*/  IMAD.MOV.U32 R30, RZ, RZ, 0x1 ;  /* 0x00000001ff1e7424 */ /* 0x000fe200078e00ff */
[----:B------:R-:W-:Y:S02]  /*6a90*/  SHF.R.U32.HI R6, RZ, R6, R15 ;  /* 0x00000006ff067219 */ /* 0x000fe4000001160f */
[----:B------:R-:W-:-:S03]  /*6aa0*/  IADD3 R13, P0, RZ, -R22, RZ ;  /* 0x80000016ff0d7210 */ /* 0x000fc60007f1e0ff */
[----:B------:R-:W1:Y:S02]  /*6ab0*/  LDC R12, c[0x0][0x618] ;  /* 0x00018600ff0c7b82 */ /* 0x000e640000000800 */
[----:B------:R-:W-:-:S04]  /*6ac0*/  IMAD.X R11, RZ, RZ, ~R6, P0 ;  /* 0x000000ffff0b7224 */ /* 0x000fc800000e0e06 */
[-C--:B------:R-:W-:Y:S02]  /*6ad0*/  IMAD R6, R11, R24.reuse, RZ ;  /* 0x000000180b067224 */ /* 0x080fe400078e02ff */
[----:B------:R-:W2:Y:S01]  /*6ae0*/  LDC R14, c[0x0][0x608] ;  /* 0x00018200ff0e7b82 */ /* 0x000ea20000000800 */
[----:B------:R-:W-:-:S04]  /*6af0*/  IMAD.WIDE.U32 R10, R13, R24, R16 ;  /* 0x000000180d0a7225 */ /* 0x000fc800078e0010 */
[----:B------:R-:W-:-:S03]  /*6b00*/  IMAD R13, R13, R25, R6 ;  /* 0x000000190d0d7224 */ /* 0x000fc600078e0206 */
[----:B------:R-:W3:Y:S01]  /*6b10*/  LDC R27, c[0x0][0x658] ;  /* 0x00019600ff1b7b82 */ /* 0x000ee20000000800 */
[----:B------:R-:W-:Y:S01]  /*6b20*/  IMAD.IADD R11, R11, 0x1, R13 ;  /* 0x000000010b0b7824 */ /* 0x000fe200078e020d */
[----:B0-----:R-:W-:-:S04]  /*6b30*/  ISETP.NE.U32.AND P0, PT, R28, RZ, PT ;  /* 0x000000ff1c00720c */ /* 0x001fc80003f05070 */
[----:B------:R-:W-:Y:S02]  /*6b40*/  ISETP.NE.AND.EX P0, PT, R29, RZ, PT, P0 ;  /* 0x000000ff1d00720c */ /* 0x000fe40003f05300 */
[----:B------:R-:W0:Y:S01]  /*6b50*/  LDC R20, c[0x0][0x600] ;  /* 0x00018000ff147b82 */ /* 0x000e220000000800 */
[-CC-:B-1----:R-:W-:Y:S01]  /*6b60*/  SHF.R.U64 R8, R10, R12.reuse, R11.reuse ;  /* 0x0000000c0a087219 */ /* 0x182fe2000000120b */
[----:B------:R-:W-:Y:S01]  /*6b70*/  IMAD.MOV.U32 R10, RZ, RZ, -0x1 ;  /* 0xffffffffff0a7424 */ /* 0x000fe200078e00ff */
[----:B------:R-:W-:-:S05]  /*6b80*/  SHF.R.U32.HI R11, RZ, R12, R11 ;  /* 0x0000000cff0b7219 */ /* 0x000fca000001160b */
[----:B------:R-:W1:Y:S01]  /*6b90*/  LDC R24, c[0x0][0x648] ;  /* 0x00019200ff187b82 */ /* 0x000e620000000800 */
[-CC-:B--2---:R-:W-:Y:S02]  /*6ba0*/  SHF.R.U64 R21, R8, R14.reuse, R11.reuse ;  /* 0x0000000e08157219 */ /* 0x184fe4000000120b */
[----:B------:R-:W-:-:S05]  /*6bb0*/  SHF.R.U32.HI R6, RZ, R14, R11 ;  /* 0x0000000eff067219 */ /* 0x000fca000001160b */
[----:B------:R-:W2:Y:S01]  /*6bc0*/  LDC R26, c[0x0][0x638] ;  /* 0x00018e00ff1a7b82 */ /* 0x000ea20000000800 */
[-C--:B---3--:R-:W-:Y:S02]  /*6bd0*/  SHF.L.U32 R10, R10, R27.reuse, RZ ;  /* 0x0000001b0a0a7219 */ /* 0x088fe400000006ff */
[-CC-:B------:R-:W-:Y:S02]  /*6be0*/  SHF.R.U64 R25, R21, R27.reuse, R6.reuse ;  /* 0x0000001b15197219 */ /* 0x180fe40000001206 */
[----:B------:R-:W-:Y:S02]  /*6bf0*/  LOP3.LUT R32, RZ, R10, RZ, 0x33, !PT ;  /* 0x0000000aff207212 */ /* 0x000fe400078e33ff */
[----:B------:R-:W-:Y:S01]  /*6c00*/  SHF.R.U32.HI R11, RZ, R27, R6 ;  /* 0x0000001bff0b7219 */ /* 0x000fe20000011606 */
[----:B------:R-:W3:Y:S01]  /*6c10*/  LDC R31, c[0x0][0x610] ;  /* 0x00018400ff1f7b82 */ /* 0x000ee20000000800 */
[----:B------:R-:W-:Y:S01]  /*6c20*/  IMAD.MOV.U32 R10, RZ, RZ, R25 ;  /* 0x000000ffff0a7224 */ /* 0x000fe200078e0019 */
[----:B------:R-:W-:Y:S06]  /*6c30*/  @!P0 BRA `(.L_x_165) ;  /* 0x0000000000288947 */ /* 0x000fec0003800000 */
        /* <DEDUP_REMOVED lines=10> */
.L_x_165:
[----:B------:R-:W-:Y:S02]  /*6ce0*/  ISETP.NE.AND P0, PT, R2, 0x1, PT ;  /* 0x000000010200780c */ /* 0x000fe40003f05270 */
[----:B-1----:R-:W-:Y:S01]  /*6cf0*/  SHF.R.U64 R6, R10, R24, R11 ;  /* 0x000000180a067219 */ /* 0x002fe2000000120b */
[----:B0-----:R-:W-:Y:S01]  /*6d00*/  VIADD R11, R20, 0xffffffff ;  /* 0xffffffff140b7836 */ /* 0x001fe20000000000 */
[----:B------:R-:W-:Y:S02]  /*6d10*/  SHF.L.U32 R30, R30, R27, RZ ;  /* 0x0000001b1e1e7219 */ /* 0x000fe400000006ff */
[----:B------:R-:W-:Y:S01]  /*6d20*/  LOP3.LUT R5, R21, R32, RZ, 0xc0, !PT ;  /* 0x0000002015057212 */ /* 0x000fe200078ec0ff */
[----:B------:R-:W-:-:S04]  /*6d30*/  IMAD.MOV R10, RZ, RZ, -R6 ;  /* 0x000000ffff0a7224 */ /* 0x000fc800078e0a06 */
[----:B------:R-:W-:Y:S01]  /*6d40*/  IMAD R6, R30, R6, R5 ;  /* 0x000000061e067224 */ /* 0x000fe200078e0205 */
[----:B------:R-:W-:Y:S01]  /*6d50*/  LOP3.LUT R5, R8, R11, RZ, 0xc0, !PT ;  /* 0x0000000b08057212 */ /* 0x000fe200078ec0ff */
[----:B------:R-:W-:Y:S02]  /*6d60*/  @P0 IMAD R7, R9, R23, R4 ;  /* 0x0000001709070224 */ /* 0x000fe400078e0204 */
[----:B--2---:R-:W-:Y:S02]  /*6d70*/  IMAD R4, R10, R26, R25 ;  /* 0x0000001a0a047224 */ /* 0x004fe400078e0219 */
[----:B---3--:R-:W-:Y:S02]  /*6d80*/  IMAD R7, R6, R31, R7 ;  /* 0x0000001f06077224 */ /* 0x008fe400078e0207 */
[----:B------:R-:W-:Y:S02]  /*6d90*/  IMAD R4, R4, R20, R5 ;  /* 0x0000001404047224 */ /* 0x000fe400078e0205 */
[----:B------:R-:W-:-:S02]  /*6da0*/  IMAD.MOV.U32 R8, RZ, RZ, 0x1 ;  /* 0x00000001ff087424 */ /* 0x000fc400078e00ff */
[----:B------:R-:W-:Y:S01]  /*6db0*/  IMAD.MOV.U32 R6, RZ, RZ, R22 ;  /* 0x000000ffff067224 */ /* 0x000fe200078e0016 */
[----:B------:R-:W-:Y:S02]  /*6dc0*/  SEL R20, R4, R7, !P0 ;  /* 0x0000000704147207 */ /* 0x000fe40004000000 */
[----:B------:R-:W-:-:S07]  /*6dd0*/  SEL R21, R7, R4, !P0 ;  /* 0x0000000407157207 */ /* 0x000fce0004000000 */
.L_x_163:
[----:B------:R-:W-:-:S08]  /*6de0*/  NOP ;  /* 0x0000000000007918 */ /* 0x000fd00000000000 */
[----:B------:R-:W0:-:S00]  /*6df0*/  USETMAXREG.DEALLOC.CTAPOOL 0x28 ;  /* 0x00000028000079c8 */ /* 0x000e0000080e0500 */
[----:B0-----:R-:W-:-:S13]  /*6e00*/  ISETP.NE.AND P0, PT, R3, RZ, PT ;  /* 0x000000ff0300720c */ /* 0x001fda0003f05270 */
[----:B------:R-:W-:Y:S05]  /*6e10*/  @P0 EXIT ;  /* 0x000000000000094d */ /* 0x000fea0003800000 */
[----:B------:R-:W-:Y:S01]  /*6e20*/  LOP3.LUT P0, RZ, R8, 0xff, RZ, 0xc0, !PT ;  /* 0x000000ff08ff7812 */ /* 0x000fe2000780c0ff */
[----:B------:R-:W-:Y:S02]  /*6e30*/  IMAD.MOV.U32 R3, RZ, RZ, 0x1 ;  /* 0x00000001ff037424 */ /* 0x000fe400078e00ff */
[----:B------:R-:W-:-:S10]  /*6e40*/  IMAD.MOV.U32 R8, RZ, RZ, RZ ;  /* 0x000000ffff087224 */ /* 0x000fd400078e00ff */
[----:B------:R-:W-:Y:S05]  /*6e50*/  @!P0 BRA `(.L_x_166) ;  /* 0x0000000c00508947 */ /* 0x000fea0003800000 */
[----:B------:R-:W0:Y:S01]  /*6e60*/  LDC R3, c[0x0][0x28c] ;  /* 0x0000a300ff037b82 */ /* 0x000e220000000800 */
[----:B------:R-:W1:Y:S01]  /*6e70*/  S2R R13, SR_CgaCtaId ;  /* 0x00000000000d7919 */ /* 0x000e620000008800 */
[----:B------:R-:W-:Y:S01]  /*6e80*/  ULDC UR5, c[0x0][0x658] ;  /* 0x0001960000057ab9 */ /* 0x000fe20000000800 */
[----:B------:R-:W-:Y:S01]  /*6e90*/  UMOV UR6, 0xffffffff ;  /* 0xffffffff00067882 */ /* 0x000fe20000000000 */
[----:B------:R-:W-:Y:S01]  /*6ea0*/  BSSY B0, `(.L_x_166) ;  /* 0x00000cf000007945 */ /* 0x000fe20003800000 */
[----:B------:R-:W-:Y:S01]  /*6eb0*/  USHF.L.U32 UR6, UR6, UR5, URZ ;  /* 0x0000000506067299 */ /* 0x000fe2000800063f */
[----:B------:R-:W-:Y:S01]  /*6ec0*/  IMAD.MOV.U32 R10, RZ, RZ, 0x1 ;  /* 0x00000001ff0a7424 */ /* 0x000fe200078e00ff */
[----:B------:R-:W-:Y:S01]  /*6ed0*/  LOP3.LUT R9, R18, 0x2, RZ, 0xfc, !PT ;  /* 0x0000000212097812 */ /* 0x000fe200078efcff */
[----:B------:R-:W-:Y:S01]  /*6ee0*/  IMAD.MOV.U32 R8, RZ, RZ, RZ ;  /* 0x000000ffff087224 */ /* 0x000fe200078e00ff */
[----:B------:R-:W-:Y:S01]  /*6ef0*/  ULDC UR4, c[0x0][0x600] ;  /* 0x0001800000047ab9 */ /* 0x000fe20000000800 */
[----:B------:R-:W-:Y:S01]  /*6f00*/  UMOV UR7, 0x1 ;  /* 0x0000000100077882 */ /* 0x000fe20000000000 */
[----:B------:R-:W-:-:S02]  /*6f10*/  UIADD3 UR13, UR4, -0x1, URZ ;  /* 0xffffffff040d7890 */ /* 0x000fc4000fffe03f */
[----:B------:R-:W-:Y:S02]  /*6f20*/  USHF.L.U32 UR15, UR7, UR5, URZ ;  /* 0x00000005070f7299 */ /* 0x000fe4000800063f */
[----:B------:R-:W-:Y:S01]  /*6f30*/  ULOP3.LUT UR14, URZ, UR6, URZ, 0x33, !UPT ;  /* 0x000000063f0e7292 */ /* 0x000fe2000f8e333f */
[----:B------:R-:W-:Y:S01]  /*6f40*/  ULDC.64 UR22, c[0x0][0x198] ;  /* 0x0000660000167ab9 */ /* 0x000fe20000000a00 */
[----:B0-----:R-:W-:-:S05]  /*6f50*/  VIADD R3, R3, 0x3f ;  /* 0x0000003f03037836 */ /* 0x001fca0000000000 */
[----:B------:R-:W-:-:S04]  /*6f60*/  SHF.R.S32.HI R4, RZ, 0x1f, R3 ;  /* 0x0000001fff047819 */ /* 0x000fc80000011403 */
[----:B------:R-:W-:Y:S01]  /*6f70*/  LEA.HI R4, R4, R3, RZ, 0x6 ;  /* 0x0000000304047211 */ /* 0x000fe200078f30ff */
[C---:B-1----:R-:W-:Y:S02]  /*6f80*/  IMAD.SHL.U32 R12, R13.reuse, 0x10, RZ ;  /* 0x000000100d0c7824 */ /* 0x042fe400078e00ff */
[----:B------:R-:W-:Y:S01]  /*6f90*/  IMAD.SHL.U32 R13, R13, 0x400, RZ ;  /* 0x000004000d0d7824 */ /* 0x000fe200078e00ff */
[----:B------:R-:W-:Y:S01]  /*6fa0*/  SHF.R.S32.HI R11, RZ, 0x6, R4 ;  /* 0x00000006ff0b7819 */ /* 0x000fe20000011404 */
[----:B------:R-:W-:Y:S01]  /*6fb0*/  IMAD.MOV.U32 R3, RZ, RZ, 0x1 ;  /* 0x00000001ff037424 */ /* 0x000fe200078e00ff */
[----:B------:R-:W-:Y:S02]  /*6fc0*/  LOP3.LUT R12, R12, 0x30, RZ, 0xc0, !PT ;  /* 0x000000300c0c7812 */ /* 0x000fe400078ec0ff */
[----:B------:R-:W-:Y:S01]  /*6fd0*/  LOP3.LUT R13, R13, 0xc00, RZ, 0xc0, !PT ;  /* 0x00000c000d0d7812 */ /* 0x000fe200078ec0ff */
[----:B------:R-:W-:-:S07]  /*6fe0*/  VIADD R19, R11, 0x1 ;  /* 0x000000010b137836 */ /* 0x000fce0000000000 */
.L_x_177:
[----:B------:R-:W-:-:S03]  /*6ff0*/  UMOV UR4, 0xffffffff ;  /* 0xffffffff00047882 */ /* 0x000fc60000000000 */
[----:B------:R-:W-:Y:S05]  /*7000*/  BRA.DIV UR4, `(.L_x_167) ;  /* 0x0000001204147947 */ /* 0x000fea000b800000 */
[----:B------:R-:W-:-:S13]  /*7010*/  ELECT P6, URZ, PT ;  /* 0x00000000003f782f */ /* 0x000fda00038c0000 */
.L_x_190:
[----:B------:R-:W-:Y:S04]  /*7020*/  BSSY B1, `(.L_x_168) ;  /* 0x0000043000017945 */ /* 0x000fe80003800000 */
[----:B------:R-:W-:Y:S05]  /*7030*/  @!P6 BRA `(.L_x_169) ;  /* 0x000000040004e947 */ /* 0x000fea0003800000 */
[----:B------:R-:W0:Y:S02]  /*7040*/  LDC R4, c[0x0][0x28c] ;  /* 0x0000a300ff047b82 */ /* 0x000e240000000800 */
[----:B0-----:R-:W-:-:S13]  /*7050*/  ISETP.GE.AND P0, PT, R4, 0x1, PT ;  /* 0x000000010400780c */ /* 0x001fda0003f06270 */
[----:B------:R-:W-:Y:S05]  /*7060*/  @!P0 BRA `(.L_x_169) ;  /* 0x0000000000f88947 */ /* 0x000fea0003800000 */
[----:B------:R-:W-:Y:S02]  /*7070*/  IMAD.SHL.U32 R22, R20, 0x80, RZ ;  /* 0x0000008014167824 */ /* 0x000fe400078e00ff */
[----:B------:R-:W-:Y:S02]  /*7080*/  IMAD.SHL.U32 R21, R21, 0x80, RZ ;  /* 0x0000008015157824 */ /* 0x000fe400078e00ff */
[----:B------:R-:W-:Y:S02]  /*7090*/  IMAD.MOV.U32 R25, RZ, RZ, RZ ;  /* 0x000000ffff197224 */ /* 0x000fe400078e00ff */
[----:B------:R-:W-:Y:S02]  /*70a0*/  IMAD.MOV.U32 R4, RZ, RZ, R12 ;  /* 0x000000ffff047224 */ /* 0x000fe400078e000c */
[----:B------:R-:W-:Y:S02]  /*70b0*/  IMAD.MOV.U32 R5, RZ, RZ, R19 ;  /* 0x000000ffff057224 */ /* 0x000fe400078e0013 */
[----:B------:R-:W-:-:S02]  /*70c0*/  IMAD.MOV.U32 R7, RZ, RZ, R3 ;  /* 0x000000ffff077224 */ /* 0x000fc400078e0003 */
[----:B------:R-:W-:Y:S02]  /*70d0*/  IMAD.MOV.U32 R14, RZ, RZ, R8 ;  /* 0x000000ffff0e7224 */ /* 0x000fe400078e0008 */
[----:B------:R-:W-:-:S07]  /*70e0*/  VIADD R26, R22, 0x40 ;  /* 0x00000040161a7836 */ /* 0x000fce0000000000 */
.L_x_172:
[----:B------:R-:W0:Y:S01]  /*70f0*/  S2R R20, SR_CgaCtaId ;  /* 0x0000000000147919 */ /* 0x000e220000008800 */
[----:B------:R-:W-:Y:S02]  /*7100*/  MOV R15, 0x400 ;  /* 0x00000400000f7802 */ /* 0x000fe40000000f00 */
[----:B------:R-:W-:Y:S02]  /*7110*/  ISETP.NE.AND P1, PT, R0, RZ, PT ;  /* 0x000000ff0000720c */ /* 0x000fe40003f25270 */
[----:B0-----:R-:W-:Y:S02]  /*7120*/  LEA R23, R20, R15, 0x18 ;  /* 0x0000000f14177211 */ /* 0x001fe400078ec0ff */
[----:B------:R-:W-:-:S09]  /*7130*/  SHF.L.U32 R15, R7, 0x1f, RZ ;  /* 0x0000001f070f7819 */ /* 0x000fd200000006ff */
[----:B------:R-:W0:Y:S01]  /*7140*/  @!P1 LDC R20, c[0x0][0x500] ;  /* 0x00014000ff149b82 */ /* 0x000e220000000800 */
[----:B------:R-:W-:-:S04]  /*7150*/  IMAD R24, R14, 0x8, R23 ;  /* 0x000000080e187824 */ /* 0x000fc800078e0217 */
[----:B------:R-:W1:Y:S02]  /*7160*/  SYNCS.PHASECHK.TRANS64.TRYWAIT P0, [R24+URZ+0x30], R15 ;  /* 0x0000300f180075a7 */ /* 0x000e64000800017f */
[----:B-1----:R-:W-:Y:S05]  /*7170*/  @!P0 BRA `(.L_x_170) ;  /* 0x0000000c00d88947 */ /* 0x002fea0003800000 */
.L_x_191:
[----:B-1----:R-:W-:Y:S01]  /*7180*/  PRMT R15, R9, 0x9910, RZ ;  /* 0x00009910090f7816 */ /* 0x002fe200000000ff */
[----:B0-----:R0:W-:Y:S03]  /*7190*/  @!P1 SYNCS.ARRIVE.TRANS64 RZ, [R24+URZ], R20 ;  /* 0x0000001418ff99a7 */ /* 0x0011e6000800003f */
[----:B------:R-:W-:-:S13]  /*71a0*/  ISETP.NE.AND P0, PT, R15, 0x2, PT ;  /* 0x000000020f00780c */ /* 0x000fda0003f05270 */
[----:B0-----:R-:W-:Y:S05]  /*71b0*/  @P0 BRA `(.L_x_171) ;  /* 0x0000000000040947 */ /* 0x001fea0003800000 */
[----:B------:R-:W-:Y:S01]  /*71c0*/  BPT.TRAP 0x1 ;  /* 0x000000040000795c */ /* 0x000fe20000300000 */
.L_x_171:
[----:B------:R-:W-:Y:S01]  /*71d0*/  IMAD R15, R14, 0x2000, R13 ;  /* 0x000020000e0f7824 */ /* 0x000fe200078e020d */
[----:B------:R-:W-:Y:S01]  /*71e0*/  R2UR UR25, R24 ;  /* 0x00000000181972ca */ /* 0x000fe200000e0000 */
[--C-:B------:R-:W-:Y:S01]  /*71f0*/  IMAD R20, R14, 0x4000, R23.reuse ;  /* 0x000040000e147824 */ /* 0x100fe200078e0217 */
[----:B------:R-:W-:Y:S01]  /*7200*/  R2UR UR28, R6 ;  /* 0x00000000061c72ca */ /* 0x000fe200000e0000 */
[----:B------:R-:W-:Y:S01]  /*7210*/  IMAD R15, R15, 0x2, R23 ;  /* 0x000000020f0f7824 */ /* 0x000fe200078e0217 */
[----:B------:R-:W-:Y:S01]  /*7220*/  UIADD3 UR4, UP0, UR22, 0xf0, URZ ;  /* 0x000000f016047890 */ /* 0x000fe2000ff1e03f */
[----:B------:R-:W-:Y:S01]  /*7230*/  VIADD R5, R5, 0xffffffff ;  /* 0xffffffff05057836 */ /* 0x000fe20000000000 */
[----:B------:R-:W-:Y:S01]  /*7240*/  R2UR UR24, R20 ;  /* 0x00000000141872ca */ /* 0x000fe200000e0000 */
[----:B------:R-:W-:Y:S01]  /*7250*/  UIADD3 UR30, UP1, UR22, 0x1f0, URZ ;  /* 0x000001f0161e7890 */ /* 0x000fe2000ff3e03f */
[----:B------:R-:W-:Y:S01]  /*7260*/  R2UR UR8, R15 ;  /* 0x000000000f0872ca */ /* 0x000fe200000e0000 */
[----:B------:R-:W-:Y:S01]  /*7270*/  UIADD3.X UR5, URZ, UR23, URZ, UP0, !UPT ;  /* 0x000000173f057290 */ /* 0x000fe200087fe43f */
[----:B------:R-:W-:Y:S01]  /*7280*/  R2UR UR19, R4 ;  /* 0x00000000041372ca */ /* 0x000fe200000e0000 */
[----:B------:R-:W-:Y:S01]  /*7290*/  UIADD3.X UR31, URZ, UR23, URZ, UP1, !UPT ;  /* 0x000000173f1f7290 */ /* 0x000fe20008ffe43f */
[----:B------:R-:W-:Y:S01]  /*72a0*/  R2UR UR26, R25 ;  /* 0x00000000191a72ca */ /* 0x000fe200000e0000 */
[----:B------:R-:W-:Y:S01]  /*72b0*/  VIADD R14, R14, 0x1 ;  /* 0x000000010e0e7836 */ /* 0x000fe20000000000 */
[----:B------:R-:W-:Y:S01]  /*72c0*/  R2UR UR27, R21 ;  /* 0x00000000151b72ca */ /* 0x000fe200000e0000 */
[----:B------:R-:W-:Y:S01]  /*72d0*/  UMOV UR6, 0x0 ;  /* 0x0000000000067882 */ /* 0x000fe20000000000 */
[----:B------:R-:W-:Y:S01]  /*72e0*/  R2UR UR18, R22 ;  /* 0x00000000161272ca */ /* 0x000fe200000e0000 */
[----:B------:R-:W-:Y:S01]  /*72f0*/  UMOV UR7, 0x10000000 ;  /* 0x1000000000077882 */ /* 0x000fe20000000000 */
[----:B------:R-:W-:Y:S01]  /*7300*/  R2UR UR10, R26 ;  /* 0x000000001a0a72ca */ /* 0x000fe200000e0000 */
[----:B------:R-:W-:Y:S01]  /*7310*/  UIADD3 UR24, UR24, 0x180, URZ ;  /* 0x0000018018187890 */ /* 0x000fe2000fffe03f */
[----:B------:R-:W-:Y:S01]  /*7320*/  ISETP.GT.AND P1, PT, R5, 0x1, PT ;  /* 0x000000010500780c */ /* 0x000fe20003f24270 */
[----:B------:R-:W-:Y:S01]  /*7330*/  UIADD3 UR16, UR8, 0x18180, URZ ;  /* 0x0001818008107890 */ /* 0x000fe2000fffe03f */
[----:B------:R-:W-:Y:S01]  /*7340*/  ISETP.NE.AND P0, PT, R14, 0x6, PT ;  /* 0x000000060e00780c */ /* 0x000fe20003f05270 */
[----:B------:R-:W-:Y:S01]  /*7350*/  UIADD3 UR8, UR8, 0x1a180, URZ ;  /* 0x0001a18008087890 */ /* 0x000fe2000fffe03f */
[----:B------:R-:W-:Y:S01]  /*7360*/  VIADD R4, R4, 0x40 ;  /* 0x0000004004047836 */ /* 0x000fe20000000000 */
[----:B------:R-:W-:Y:S01]  /*7370*/  UMOV UR21, 0xf0000 ;  /* 0x000f000000157882 */ /* 0x000fe20000000000 */
[----:B------:R-:W-:Y:S01]  /*7380*/  UMOV UR17, UR25 ;  /* 0x0000001900117c82 */ /* 0x000fe20008000000 */
[----:B------:R-:W-:Y:S01]  /*7390*/  UMOV UR20, UR28 ;  /* 0x0000001c00147c82 */ /* 0x000fe20008000000 */
[----:B------:R-:W-:Y:S01]  /*73a0*/  UMOV UR9, UR25 ;  /* 0x0000001900097c82 */ /* 0x000fe20008000000 */
[----:B------:R-:W-:Y:S01]  /*73b0*/  UMOV UR11, UR19 ;  /* 0x00000013000b7c82 */ /* 0x000fe20008000000 */
[----:B------:R0:W-:Y:S01]  /*73c0*/  UTMALDG.3D [UR24], [UR4], desc[UR6] ;  /* 0x00000618040075b4 */ /* 0x0001e20008011000 */
[----:B------:R-:W-:Y:S01]  /*73d0*/  UMOV UR12, UR28 ;  /* 0x0000001c000c7c82 */ /* 0x000fe20008000000 */
[----:B------:R-:W-:Y:S01]  /*73e0*/  SEL R20, RZ, 0x1, P0 ;  /* 0x00000001ff147807 */ /* 0x000fe20000000000 */
[----:B------:R-:W-:Y:S01]  /*73f0*/  VIADD R25, R25, 0x40 ;  /* 0x0000004019197836 */ /* 0x000fe20000000000 */
[----:B------:R-:W-:-:S02]  /*7400*/  SEL R14, R14, RZ, P0 ;  /* 0x000000ff0e0e7207 */ /* 0x000fc40000000000 */
[----:B------:R-:W-:Y:S01]  /*7410*/  LOP3.LUT R7, R7, R20, RZ, 0x3c, !PT ;  /* 0x0000001407077212 */ /* 0x000fe200078e3cff */
[----:B------:R0:W-:Y:S01]  /*7420*/  UTMALDG.3D.MULTICAST [UR16], [UR30], UR21, desc[UR6] ;  /* 0x000006101e0073b4 */ /* 0x0001e20008011815 */
[----:B------:R0:W-:Y:S02]  /*7430*/  UTMALDG.3D.MULTICAST [UR8], [UR30], UR21, desc[UR6] ;  /* 0x000006081e0073b4 */ /* 0x0001e40008011815 */
[----:B0-----:R-:W-:Y:S05]  /*7440*/  @P1 BRA `(.L_x_172) ;  /* 0xfffffffc00281947 */ /* 0x001fea000383ffff */
.L_x_169:
[----:B------:R-:W-:Y:S05]  /*7450*/  BSYNC B1 ;  /* 0x0000000000017941 */ /* 0x000fea0003800000 */
.L_x_168:
[----:B------:R-:W-:Y:S01]  /*7460*/  LOP3.LUT P1, RZ, R10, 0xff, RZ, 0xc0, !PT ;  /* 0x000000ff0aff7812 */ /* 0x000fe2000782c0ff */
[C---:B------:R-:W-:Y:S01]  /*7470*/  IMAD.IADD R7, R11.reuse, 0x1, R8 ;  /* 0x000000010b077824 */ /* 0x040fe200078e0208 */
[----:B------:R-:W-:Y:S01]  /*7480*/  ULDC.64 UR4, c[0x0][0x650] ;  /* 0x0001940000047ab9 */ /* 0x000fe20000000a00 */
[----:B------:R-:W-:Y:S01]  /*7490*/  ISETP.GE.U32.AND P2, PT, R11, 0x6, PT ;  /* 0x000000060b00780c */ /* 0x000fe20003f46070 */
[----:B------:R-:W-:Y:S01]  /*74a0*/  BSSY B1, `(.L_x_173) ;  /* 0x000006c000017945 */ /* 0x000fe20003800000 */
[----:B------:R-:W-:Y:S01]  /*74b0*/  IMAD.MOV.U32 R21, RZ, RZ, -0x1 ;  /* 0xffffffffff157424 */ /* 0x000fe200078e00ff */
[----:B------:R-:W-:Y:S01]  /*74c0*/  ISETP.GT.U32.AND P0, PT, R7, 0x5, PT ;  /* 0x000000050700780c */ /* 0x000fe20003f04070 */
[----:B------:R-:W-:Y:S01]  /*74d0*/  IMAD.MOV.U32 R20, RZ, RZ, -0x1 ;  /* 0xffffffffff147424 */ /* 0x000fe200078e00ff */
[----:B------:R-:W-:Y:S02]  /*74e0*/  PRMT R10, RZ, 0x7610, R10 ;  /* 0x00007610ff0a7816 */ /* 0x000fe4000000000a */
[----:B------:R-:W-:-:S03]  /*74f0*/  ISETP.LT.U32.AND P0, PT, R11, 0x6, P0 ;  /* 0x000000060b00780c */ /* 0x000fc60000701070 */
[----:B------:R-:W0:Y:S01]  /*7500*/  @P1 S2R R5, SR_CgaCtaId ;  /* 0x0000000000051919 */ /* 0x000e220000008800 */
[----:B------:R-:W-:-:S04]  /*7510*/  @P1 MOV R4, 0x400 ;  /* 0x0000040000041802 */ /* 0x000fc80000000f00 */
[----:B0-----:R-:W-:Y:S01]  /*7520*/  @P1 LEA R6, R5, R4, 0x18 ;  /* 0x0000000405061211 */ /* 0x001fe200078ec0ff */
[----:B------:R-:W-:Y:S01]  /*7530*/  IMAD.WIDE.U32 R4, R7, -0x55555555, RZ ;  /* 0xaaaaaaab07047825 */ /* 0x000fe200078e00ff */
[----:B------:R-:W-:Y:S02]  /*7540*/  SEL R4, RZ, 0x1, !P0 ;  /* 0x00000001ff047807 */ /* 0x000fe40004000000 */
[----:B------:R0:W-:Y:S01]  /*7550*/  @P1 SYNCS.ARRIVE.TRANS64.A1T0 RZ, [R6+URZ+0x78], RZ ;  /* 0x000078ff06ff19a7 */ /* 0x0001e2000810003f */
[----:B------:R-:W-:Y:S02]  /*7560*/  IADD3 R16, P1, R16, UR36, RZ ;  /* 0x0000002410107c10 */ /* 0x000fe4000ff3e0ff */
[----:B------:R-:W-:Y:S02]  /*7570*/  LOP3.LUT R3, R3, R4, RZ, 0x3c, !PT ;  /* 0x0000000403037212 */ /* 0x000fe400078e3cff */
[----:B------:R-:W-:Y:S02]  /*7580*/  IADD3.X R17, R17, UR42, RZ, P1, !PT ;  /* 0x0000002a11117c10 */ /* 0x000fe40008ffe4ff */
[----:B------:R-:W-:-:S02]  /*7590*/  ISETP.GE.U32.AND P0, PT, R16, UR4, PT ;  /* 0x0000000410007c0c */ /* 0x000fc4000bf06070 */
[----:B0-----:R-:W-:Y:S02]  /*75a0*/  SHF.R.U32.HI R6, RZ, 0x2, R5 ;  /* 0x00000002ff067819 */ /* 0x001fe40000011605 */
[----:B------:R-:W-:Y:S02]  /*75b0*/  ISETP.GE.U32.AND.EX P0, PT, R17, UR5, PT, P0 ;  /* 0x0000000511007c0c */ /* 0x000fe4000bf06100 */
[----:B------:R-:W-:Y:S01]  /*75c0*/  @P2 LOP3.LUT R3, R3, 0x1, R6, 0x78, !PT ;  /* 0x0000000103032812 */ /* 0x000fe200078e7806 */
[----:B------:R-:W-:Y:S01]  /*75d0*/  IMAD R8, R6, -0x6, R7 ;  /* 0xfffffffa06087824 */ /* 0x000fe200078e0207 */
[----:B------:R-:W-:Y:S01]  /*75e0*/  PRMT R4, RZ, 0x7610, R4 ;  /* 0x00007610ff047816 */ /* 0x000fe20000000004 */
[----:B------:R-:W-:-:S08]  /*75f0*/  IMAD.MOV.U32 R6, RZ, RZ, -0x1 ;  /* 0xffffffffff067424 */ /* 0x000fd000078e00ff */
[----:B------:R-:W-:Y:S05]  /*7600*/  @P0 BRA `(.L_x_174) ;  /* 0x0000000400540947 */ /* 0x000fea0003800000 */
[----:B------:R-:W0:Y:S01]  /*7610*/  S2R R15, SR_CTAID.X ;  /* 0x00000000000f7919 */ /* 0x000e220000002500 */
[----:B------:R-:W-:Y:S01]  /*7620*/  ULDC.64 UR4, c[0x0][0x628] ;  /* 0x00018a0000047ab9 */ /* 0x000fe20000000a00 */
[----:B------:R-:W-:Y:S01]  /*7630*/  ULDC UR7, c[0x0][0x630] ;  /* 0x00018c0000077ab9 */ /* 0x000fe20000000800 */
[----:B------:R-:W-:Y:S01]  /*7640*/  ISETP.NE.U32.AND P0, PT, RZ, UR4, PT ;  /* 0x00000004ff007c0c */ /* 0x000fe2000bf05070 */
[----:B------:R-:W1:Y:S01]  /*7650*/  S2R R20, SR_CTAID.Y ;  /* 0x0000000000147919 */ /* 0x000e620000002600 */
[----:B------:R-:W-:Y:S01]  /*7660*/  ULDC UR8, c[0x0][0x150] ;  /* 0x0000540000087ab9 */ /* 0x000fe20000000800 */
[----:B------:R-:W-:Y:S01]  /*7670*/  IMAD.MOV.U32 R4, RZ, RZ, R16 ;  /* 0x000000ffff047224 */ /* 0x000fe200078e0010 */
[----:B------:R-:W-:Y:S01]  /*7680*/  ISETP.NE.AND.EX P0, PT, RZ, UR5, PT, P0 ;  /* 0x00000005ff007c0c */ /* 0x000fe2000bf05300 */
[----:B------:R-:W-:Y:S01]  /*7690*/  IMAD.MOV.U32 R5, RZ, RZ, R17 ;  /* 0x000000ffff057224 */ /* 0x000fe200078e0011 */
[----:B0-----:R-:W-:-:S11]  /*76a0*/  I2FP.F32.U32 R22, R15 ;  /* 0x0000000f00167245 */ /* 0x001fd60000201000 */
[----:B------:R-:W-:Y:S05]  /*76b0*/  @!P0 BRA `(.L_x_175) ;  /* 0x0000000000288947 */ /* 0x000fea0003800000 */
[----:B------:R-:W-:Y:S02]  /*76c0*/  ULDC UR6, c[0x0][0x634] ;  /* 0x00018d0000067ab9 */ /* 0x000fe40000000800 */
[----:B------:R-:W-:-:S05]  /*76d0*/  IADD3 R5, P0, R16, UR6, RZ ;  /* 0x0000000610057c10 */ /* 0x000fca000ff1e0ff */
[----:B------:R-:W-:-:S04]  /*76e0*/  IMAD.X R21, RZ, RZ, R17, P0 ;  /* 0x000000ffff157224 */ /* 0x000fc800000e0611 */
[----:B------:R-:W-:-:S04]  /*76f0*/  IMAD.WIDE.U32 R6, R21, UR4, RZ ;  /* 0x0000000415067c25 */ /* 0x000fc8000f8e00ff */
[----:B------:R-:W-:-:S04]  /*7700*/  IMAD.WIDE.U32 R6, P0, R5, UR5, R6 ;  /* 0x0000000505067c25 */ /* 0x000fc8000f800006 */
[----:B------:R-:W-:-:S04]  /*7710*/  IMAD.WIDE.U32 R4, R5, UR4, RZ ;  /* 0x0000000405047c25 */ /* 0x000fc8000f8e00ff */
[----:B------:R-:W-:Y:S01]  /*7720*/  IMAD.MOV.U32 R4, RZ, RZ, R7 ;  /* 0x000000ffff047224 */ /* 0x000fe200078e0007 */
[----:B------:R-:W-:Y:S01]  /*7730*/  IADD3 RZ, P1, R5, R6, RZ ;  /* 0x0000000605ff7210 */ /* 0x000fe20007f3e0ff */
[----:B------:R-:W-:-:S04]  /*7740*/  IMAD.X R5, RZ, RZ, RZ, P0 ;  /* 0x000000ffff057224 */ /* 0x000fc800000e06ff */
[----:B------:R-:W-:-:S08]  /*7750*/  IMAD.WIDE.U32.X R4, R21, UR5, R4, P1 ;  /* 0x0000000515047c25 */ /* 0x000fd000088e0404 */
.L_x_175:
[--C-:B------:R-:W-:Y:S01]  /*7760*/  SHF.R.U64 R14, R4, UR7, R5.reuse ;  /* 0x00000007040e7c19 */ /* 0x100fe20008001205 */
[----:B------:R-:W-:Y:S01]  /*7770*/  FMUL R22, R22, UR8 ;  /* 0x0000000816167c20 */ /* 0x000fe20008400000 */
[----:B------:R-:W-:Y:S01]  /*7780*/  SHF.R.U32.HI R4, RZ, UR7, R5 ;  /* 0x00000007ff047c19 */ /* 0x000fe20008011605 */
[----:B------:R-:W0:Y:S01]  /*7790*/  LDC R6, c[0x0][0x144] ;  /* 0x00005100ff067b82 */ /* 0x000e220000000800 */
[----:B------:R-:W-:Y:S01]  /*77a0*/  IADD3 R5, P0, RZ, -R14, RZ ;  /* 0x8000000eff057210 */ /* 0x000fe20007f1e0ff */
[----:B------:R-:W-:Y:S01]  /*77b0*/  ULDC UR6, c[0x0][0x154] ;  /* 0x0000550000067ab9 */ /* 0x000fe20000000800 */
[----:B-1----:R-:W-:Y:S01]  /*77c0*/  I2FP.F32.U32 R7, R20 ;  /* 0x0000001400077245 */ /* 0x002fe20000201000 */
[----:B------:R-:W1:Y:S01]  /*77d0*/  F2I.U32.TRUNC.NTZ R22, R22 ;  /* 0x0000001600167305 */ /* 0x000e62000020f000 */
[----:B------:R-:W-:Y:S01]  /*77e0*/  ULDC.64 UR4, c[0x0][0x620] ;  /* 0x0001880000047ab9 */ /* 0x000fe20000000a00 */
[----:B------:R-:W-:Y:S01]  /*77f0*/  IMAD.X R4, RZ, RZ, ~R4, P0 ;  /* 0x000000ffff047224 */ /* 0x000fe200000e0e04 */
[----:B------:R-:W-:Y:S01]  /*7800*/  ISETP.NE.AND P2, PT, R2, 0x1, PT ;  /* 0x000000010200780c */ /* 0x000fe20003f45270 */
[----:B------:R-:W-:Y:S01]  /*7810*/  FMUL R23, R7, UR6 ;  /* 0x0000000607177c20 */ /* 0x000fe20008400000 */
[----:B------:R-:W2:Y:S01]  /*7820*/  LDC R25, c[0x0][0x148] ;  /* 0x00005200ff197b82 */ /* 0x000ea20000000800 */
[----:B------:R-:W-:Y:S01]  /*7830*/  IMAD R4, R4, UR4, RZ ;  /* 0x0000000404047c24 */ /* 0x000fe2000f8e02ff */
[----:B------:R-:W-:-:S02]  /*7840*/  ULDC.64 UR6, c[0x0][0x640] ;  /* 0x0001900000067ab9 */ /* 0x000fc40000000a00 */
[----:B------:R-:W-:Y:S01]  /*7850*/  ISETP.NE.U32.AND P0, PT, RZ, UR6, PT ;  /* 0x00000006ff007c0c */ /* 0x000fe2000bf05070 */
[----:B------:R-:W3:Y:S01]  /*7860*/  F2I.U32.TRUNC.NTZ R23, R23 ;  /* 0x0000001700177305 */ /* 0x000ee2000020f000 */
[C---:B------:R-:W-:Y:S02]  /*7870*/  IMAD R7, R5.reuse, UR5, R4 ;  /* 0x0000000505077c24 */ /* 0x040fe4000f8e0204 */
[----:B------:R-:W-:Y:S01]  /*7880*/  IMAD.WIDE.U32 R4, R5, UR4, R16 ;  /* 0x0000000405047c25 */ /* 0x000fe2000f8e0010 */
[----:B------:R-:W-:Y:S01]  /*7890*/  ULDC UR4, c[0x0][0x618] ;  /* 0x0001860000047ab9 */ /* 0x000fe20000000800 */
[----:B------:R-:W-:Y:S02]  /*78a0*/  ISETP.NE.AND.EX P0, PT, RZ, UR7, PT, P0 ;  /* 0x00000007ff007c0c */ /* 0x000fe4000bf05300 */
[----:B------:R-:W-:Y:S02]  /*78b0*/  IMAD.IADD R5, R5, 0x1, R7 ;  /* 0x0000000105057824 */ /* 0x000fe400078e0207 */
[----:B-1----:R-:W-:-:S03]  /*78c0*/  IMAD.MOV R22, RZ, RZ, -R22 ;  /* 0x000000ffff167224 */ /* 0x002fc600078e0a16 */
[----:B------:R-:W-:Y:S01]  /*78d0*/  SHF.R.U64 R21, R4, UR4, R5 ;  /* 0x0000000404157c19 */ /* 0x000fe20008001205 */
[----:B0-----:R-:W-:Y:S01]  /*78e0*/  IMAD R15, R6, R22, R15 ;  /* 0x00000016060f7224 */ /* 0x001fe200078e020f */
[----:B------:R-:W-:Y:S01]  /*78f0*/  SHF.R.U32.HI R4, RZ, UR4, R5 ;  /* 0x00000004ff047c19 */ /* 0x000fe20008011605 */
[----:B------:R-:W-:Y:S01]  /*7900*/  ULDC UR4, c[0x0][0x608] ;  /* 0x0001820000047ab9 */ /* 0x000fe20000000800 */
[----:B---3--:R-:W-:Y:S02]  /*7910*/  IMAD.MOV R6, RZ, RZ, -R23 ;  /* 0x000000ffff067224 */ /* 0x008fe400078e0a17 */
[--C-:B------:R-:W-:Y:S02]  /*7920*/  SHF.R.U64 R22, R21, UR4, R4.reuse ;  /* 0x0000000415167c19 */ /* 0x100fe40008001204 */
[----:B------:R-:W-:Y:S01]  /*7930*/  SHF.R.U32.HI R5, RZ, UR4, R4 ;  /* 0x00000004ff057c19 */ /* 0x000fe20008011604 */
[----:B------:R-:W-:Y:S01]  /*7940*/  ULDC UR4, c[0x0][0x658] ;  /* 0x0001960000047ab9 */ /* 0x000fe20000000800 */
[----:B--2---:R-:W-:-:S02]  /*7950*/  @P2 IMAD R15, R25, R6, R20 ;  /* 0x00000006190f2224 */ /* 0x004fc400078e0214 */
[--C-:B------:R-:W-:Y:S02]  /*7960*/  SHF.R.U64 R20, R22, UR4, R5.reuse ;  /* 0x0000000416147c19 */ /* 0x100fe40008001205 */
[----:B------:R-:W-:-:S03]  /*7970*/  SHF.R.U32.HI R23, RZ, UR4, R5 ;  /* 0x00000004ff177c19 */ /* 0x000fc60008011605 */
[----:B------:R-:W-:Y:S02]  /*7980*/  IMAD.MOV.U32 R6, RZ, RZ, R20 ;  /* 0x000000ffff067224 */ /* 0x000fe400078e0014 */
[----:B------:R-:W-:Y:S01]  /*7990*/  IMAD.MOV.U32 R5, RZ, RZ, R23 ;  /* 0x000000ffff057224 */ /* 0x000fe200078e0017 */
[----:B------:R-:W-:Y:S06]  /*79a0*/  @!P0 BRA `(.L_x_176) ;  /* 0x00000000002c8947 */ /* 0x000fec0003800000 */
        /* <DEDUP_REMOVED lines=9> */
[----:B------:R-:W-:-:S04]  /*7a40*/  IMAD.WIDE.U32.X R4, R23, UR7, R4, P1 ;  /* 0x0000000717047c25 */ /* 0x000fc800088e0404 */
[----:B------:R-:W-:-:S07]  /*7a50*/  IMAD.MOV.U32 R6, RZ, RZ, R4 ;  /* 0x000000ffff067224 */ /* 0x000fce00078e0004 */
.L_x_176:
[----:B------:R-:W-:Y:S01]  /*7a60*/  ULDC UR4, c[0x0][0x648] ;  /* 0x0001920000047ab9 */ /* 0x000fe20000000800 */
[----:B------:R-:W-:Y:S01]  /*7a70*/  LOP3.LUT R4, R22, UR14, RZ, 0xc0, !PT ;  /* 0x0000000e16047c12 */ /* 0x000fe2000f8ec0ff */
[----:B------:R-:W-:Y:S01]  /*7a80*/  ULDC UR5, c[0x0][0x610] ;  /* 0x0001840000057ab9 */ /* 0x000fe20000000800 */
[----:B------:R-:W-:Y:S01]  /*7a90*/  SHF.R.U64 R5, R6, UR4, R5 ;  /* 0x0000000406057c19 */ /* 0x000fe20008001205 */
[----:B------:R-:W-:Y:S01]  /*7aa0*/  ULDC UR4, c[0x0][0x638] ;  /* 0x00018e0000047ab9 */ /* 0x000fe20000000800 */
[----:B------:R-:W-:-:S03]  /*7ab0*/  LOP3.LUT R21, R21, UR13, RZ, 0xc0, !PT ;  /* 0x0000000d15157c12 */ /* 0x000fc6000f8ec0ff */
[----:B------:R-:W-:Y:S02]  /*7ac0*/  IMAD.MOV R7, RZ, RZ, -R5 ;  /* 0x000000ffff077224 */ /* 0x000fe400078e0a05 */
[----:B------:R-:W-:Y:S02]  /*7ad0*/  IMAD R4, R5, UR15, R4 ;  /* 0x0000000f05047c24 */ /* 0x000fe4000f8e0204 */
[----:B------:R-:W-:Y:S01]  /*7ae0*/  IMAD R20, R7, UR4, R20 ;  /* 0x0000000407147c24 */ /* 0x000fe2000f8e0214 */
[----:B------:R-:W-:Y:S01]  /*7af0*/  ULDC UR4, c[0x0][0x600] ;  /* 0x0001800000047ab9 */ /* 0x000fe20000000800 */
[----:B------:R-:W-:Y:S02]  /*7b00*/  IMAD R15, R4, UR5, R15 ;  /* 0x00000005040f7c24 */ /* 0x000fe4000f8e020f */
[----:B------:R-:W-:Y:S02]  /*7b10*/  IMAD R6, R20, UR4, R21 ;  /* 0x0000000414067c24 */ /* 0x000fe4000f8e0215 */
[----:B------:R-:W-:-:S03]  /*7b20*/  IMAD.MOV.U32 R4, RZ, RZ, 0x1 ;  /* 0x00000001ff047424 */ /* 0x000fc600078e00ff */
[----:B------:R-:W-:Y:S02]  /*7b30*/  SEL R20, R6, R15, !P2 ;  /* 0x0000000f06147207 */ /* 0x000fe40005000000 */
[----:B------:R-:W-:Y:S01]  /*7b40*/  SEL R21, R15, R6, !P2 ;  /* 0x000000060f157207 */ /* 0x000fe20005000000 */
[----:B------:R-:W-:-:S07]  /*7b50*/  IMAD.MOV.U32 R6, RZ, RZ, R14 ;  /* 0x000000ffff067224 */ /* 0x000fce00078e000e */
.L_x_174:
[----:B------:R-:W-:Y:S05]  /*7b60*/  BSYNC B1 ;  /* 0x0000000000017941 */ /* 0x000fea0003800000 */
.L_x_173:
[----:B------:R-:W-:-:S13]  /*7b70*/  LOP3.LUT P0, RZ, R4, 0xff, RZ, 0xc0, !PT ;  /* 0x000000ff04ff7812 */ /* 0x000fda000780c0ff */
[----:B------:R-:W-:Y:S05]  /*7b80*/  @P0 BRA `(.L_x_177) ;  /* 0xfffffff400180947 */ /* 0x000fea000383ffff */
[----:B------:R-:W-:Y:S05]  /*7b90*/  BSYNC B0 ;  /* 0x0000000000007941 */ /* 0x000fea0003800000 */
.L_x_166:
[----:B------:R-:W-:-:S03]  /*7ba0*/  UMOV UR4, 0xffffffff ;  /* 0xffffffff00047882 */ /* 0x000fc60000000000 */
[----:B------:R-:W-:Y:S05]  /*7bb0*/  BRA.DIV UR4, `(.L_x_178) ;  /* 0x00000006045c7947 */ /* 0x000fea000b800000 */
[----:B------:R-:W-:-:S13]  /*7bc0*/  ELECT P6, URZ, PT ;  /* 0x00000000003f782f */ /* 0x000fda00038c0000 */
.L_x_194:
[----:B------:R-:W-:Y:S04]  /*7bd0*/  BSSY B0, `(.L_x_179) ;  /* 0x000003d000007945 */ /* 0x000fe80003800000 */
[----:B------:R-:W-:Y:S05]  /*7be0*/  @!P6 BRA `(.L_x_180) ;  /* 0x0000000000ece947 */ /* 0x000fea0003800000 */
[----:B------:R-:W-:-:S04]  /*7bf0*/  LOP3.LUT R18, R18, 0x2, RZ, 0xfc, !PT ;  /* 0x0000000212127812 */ /* 0x000fc800078efcff */
[----:B------:R-:W-:-:S13]  /*7c00*/  ISETP.NE.AND P0, PT, R18, 0x3, PT ;  /* 0x000000031200780c */ /* 0x000fda0003f05270 */
[----:B------:R-:W-:Y:S05]  /*7c10*/  @!P0 BRA `(.L_x_181) ;  /* 0x0000000000048947 */ /* 0x000fea0003800000 */
[----:B------:R-:W-:Y:S01]  /*7c20*/  BPT.TRAP 0x1 ;  /* 0x000000040000795c */ /* 0x000fe20000300000 */
.L_x_181:
[----:B------:R-:W0:Y:S01]  /*7c30*/  S2R R5, SR_CgaCtaId ;  /* 0x0000000000057919 */ /* 0x000e220000008800 */
[----:B------:R-:W-:Y:S02]  /*7c40*/  MOV R0, 0x400 ;  /* 0x0000040000007802 */ /* 0x000fe40000000f00 */
[----:B------:R-:W-:Y:S02]  /*7c50*/  SHF.L.U32 R2, R3, 0x1f, RZ ;  /* 0x0000001f03027819 */ /* 0x000fe400000006ff */
[----:B0-----:R-:W-:-:S05]  /*7c60*/  LEA R5, R5, R0, 0x18 ;  /* 0x0000000005057211 */ /* 0x001fca00078ec0ff */
[----:B------:R-:W-:-:S04]  /*7c70*/  VIADD R5, R5, 0x30 ;  /* 0x0000003005057836 */ /* 0x000fc80000000000 */
[C---:B------:R-:W-:Y:S02]  /*7c80*/  IMAD R7, R8.reuse, 0x8, R5 ;  /* 0x0000000808077824 */ /* 0x040fe400078e0205 */
[----:B------:R-:W-:Y:S02]  /*7c90*/  VIADD R8, R8, 0x1 ;  /* 0x0000000108087836 */ /* 0x000fe40000000000 */
[----:B------:R-:W0:Y:S03]  /*7ca0*/  SYNCS.PHASECHK.TRANS64.TRYWAIT P0, [R7+URZ], R2 ;  /* 0x00000002070075a7 */ /* 0x000e26000800017f */
[----:B------:R-:W-:-:S04]  /*7cb0*/  ISETP.NE.AND P1, PT, R8, 0x6, PT ;  /* 0x000000060800780c */ /* 0x000fc80003f25270 */
[----:B------:R-:W-:Y:S02]  /*7cc0*/  SEL R0, RZ, 0x1, P1 ;  /* 0x00000001ff007807 */ /* 0x000fe40000800000 */
[----:B------:R-:W-:Y:S02]  /*7cd0*/  SEL R8, R8, RZ, P1 ;  /* 0x000000ff08087207 */ /* 0x000fe40000800000 */
[----:B------:R-:W-:-:S03]  /*7ce0*/  LOP3.LUT R9, R3, R0, RZ, 0x3c, !PT ;  /* 0x0000000003097212 */ /* 0x000fc600078e3cff */
[----:B------:R-:W-:Y:S01]  /*7cf0*/  IMAD R6, R8, 0x8, R5 ;  /* 0x0000000808067824 */ /* 0x000fe200078e0205 */
[----:B------:R-:W-:Y:S01]  /*7d00*/  SHF.L.U32 R3, R9, 0x1f, RZ ;  /* 0x0000001f09037819 */ /* 0x000fe200000006ff */
[----:B0-----:R-:W-:Y:S06]  /*7d10*/  @!P0 BRA `(.L_x_182) ;  /* 0x0000000400248947 */ /* 0x001fec0003800000 */
.L_x_195:
[----:B------:R-:W1:Y:S01]  /*7d20*/  SYNCS.PHASECHK.TRANS64.TRYWAIT P0, [R6+URZ], R3 ;  /* 0x00000003060075a7 */ /* 0x000e62000800017f */
[----:B------:R-:W-:-:S05]  /*7d30*/  VIADD R0, R8, 0x1 ;  /* 0x0000000108007836 */ /* 0x000fca0000000000 */
[----:B------:R-:W-:-:S04]  /*7d40*/  ISETP.NE.AND P1, PT, R0, 0x6, PT ;  /* 0x000000060000780c */ /* 0x000fc80003f25270 */
[----:B0-----:R-:W-:Y:S02]  /*7d50*/  SEL R2, RZ, 0x1, P1 ;  /* 0x00000001ff027807 */ /* 0x001fe40000800000 */
[----:B------:R-:W-:Y:S02]  /*7d60*/  SEL R0, R0, RZ, P1 ;  /* 0x000000ff00007207 */ /* 0x000fe40000800000 */
[----:B------:R-:W-:-:S03]  /*7d70*/  LOP3.LUT R9, R9, R2, RZ, 0x3c, !PT ;  /* 0x0000000209097212 */ /* 0x000fc600078e3cff */
[----:B------:R-:W-:Y:S01]  /*7d80*/  IMAD R7, R0, 0x8, R5 ;  /* 0x0000000800077824 */ /* 0x000fe200078e0205 */
[----:B------:R-:W-:Y:S01]  /*7d90*/  SHF.L.U32 R4, R9, 0x1f, RZ ;  /* 0x0000001f09047819 */ /* 0x000fe200000006ff */
[----:B-1----:R-:W-:Y:S06]  /*7da0*/  @!P0 BRA `(.L_x_183) ;  /* 0x0000000400148947 */ /* 0x002fec0003800000 */
.L_x_196:
[----:B------:R-:W1:Y:S01]  /*7db0*/  SYNCS.PHASECHK.TRANS64.TRYWAIT P0, [R7+URZ], R4 ;  /* 0x00000004070075a7 */ /* 0x000e62000800017f */
[----:B------:R-:W-:-:S05]  /*7dc0*/  VIADD R0, R0, 0x1 ;  /* 0x0000000100007836 */ /* 0x000fca0000000000 */
[----:B------:R-:W-:-:S04]  /*7dd0*/  ISETP.NE.AND P1, PT, R0, 0x6, PT ;  /* 0x000000060000780c */ /* 0x000fc80003f25270 */
[----:B------:R-:W-:Y:S02]  /*7de0*/  SEL R2, RZ, 0x1, P1 ;  /* 0x00000001ff027807 */ /* 0x000fe40000800000 */
[----:B------:R-:W-:Y:S02]  /*7df0*/  SEL R0, R0, RZ, P1 ;  /* 0x000000ff00007207 */ /* 0x000fe40000800000 */
[----:B------:R-:W-:-:S03]  /*7e00*/  LOP3.LUT R9, R9, R2, RZ, 0x3c, !PT ;  /* 0x0000000209097212 */ /* 0x000fc600078e3cff */
[----:B0-----:R-:W-:Y:S01]  /*7e10*/  IMAD R6, R0, 0x8, R5 ;  /* 0x0000000800067824 */ /* 0x001fe200078e0205 */
[----:B------:R-:W-:Y:S01]  /*7e20*/  SHF.L.U32 R3, R9, 0x1f, RZ ;  /* 0x0000001f09037819 */ /* 0x000fe200000006ff */
[----:B-1----:R-:W-:Y:S06]  /*7e30*/  @!P0 BRA `(.L_x_184) ;  /* 0x0000000400048947 */ /* 0x002fec0003800000 */
.L_x_197:
        /* <DEDUP_REMOVED lines=9> */
.L_x_198:
[----:B------:R-:W1:Y:S01]  /*7ed0*/  SYNCS.PHASECHK.TRANS64.TRYWAIT P0, [R7+URZ], R4 ;  /* 0x00000004070075a7 */ /* 0x000e62000800017f */
[----:B------:R-:W-:-:S05]  /*7ee0*/  VIADD R0, R0, 0x1 ;  /* 0x0000000100007836 */ /* 0x000fca0000000000 */
[----:B------:R-:W-:-:S04]  /*7ef0*/  ISETP.NE.AND P1, PT, R0, 0x6, PT ;  /* 0x000000060000780c */ /* 0x000fc80003f25270 */
[----:B------:R-:W-:Y:S02]  /*7f00*/  SEL R2, RZ, 0x1, P1 ;  /* 0x00000001ff027807 */ /* 0x000fe40000800000 */
[----:B------:R-:W-:Y:S02]  /*7f10*/  SEL R0, R0, RZ, P1 ;  /* 0x000000ff00007207 */ /* 0x000fe40000800000 */
[----:B------:R-:W-:Y:S01]  /*7f20*/  LOP3.LUT R2, R9, R2, RZ, 0x3c, !PT ;  /* 0x0000000209027212 */ /* 0x000fe200078e3cff */
[----:B-1----:R-:W-:Y:S06]  /*7f30*/  @!P0 BRA `(.L_x_186) ;  /* 0x0000000000ec8947 */ /* 0x002fec0003800000 */
.L_x_199:
[----:B------:R-:W-:Y:S01]  /*7f40*/  IMAD R5, R0, 0x8, R5 ;  /* 0x0000000800057824 */ /* 0x000fe200078e0205 */
[----:B------:R-:W-:-:S07]  /*7f50*/  SHF.L.U32 R0, R2, 0x1f, RZ ;  /* 0x0000001f02007819 */ /* 0x000fce00000006ff */
.L_x_187:
[----:B--2---:R2:W3:Y:S02]  /*7f60*/  SYNCS.PHASECHK.TRANS64.TRYWAIT P0, [R5+URZ], R0 ;  /* 0x00000000050075a7 */ /* 0x0044e4000800017f */
[----:B---3--:R-:W-:Y:S05]  /*7f70*/  @!P0 NANOSLEEP.SYNCS 0x989680 ;  /* 0x009896800000895d */ /* 0x008fea0003900000 */
[----:B------:R-:W3:Y:S02]  /*7f80*/  @!P0 SYNCS.PHASECHK.TRANS64 P0, [R5+URZ], R0 ;  /* 0x00000000050085a7 */ /* 0x000ee4000800007f */
[----:B---3--:R-:W-:Y:S05]  /*7f90*/  @!P0 BRA `(.L_x_187) ;  /* 0xfffffffc00f08947 */ /* 0x008fea000383ffff */
.L_x_180:
[----:B------:R-:W-:Y:S05]  /*7fa0*/  BSYNC B0 ;  /* 0x0000000000007941 */ /* 0x000fea0003800000 */
.L_x_179:
[----:B------:R-:W-:Y:S05]  /*7fb0*/  EXIT ;  /* 0x000000000000794d */ /* 0x000fea0003800000 */
.L_x_21:
[----:B-1----:R1:W2:Y:S02]  /*7fc0*/  SYNCS.PHASECHK.TRANS64.TRYWAIT P1, [R3+URZ], R0 ;  /* 0x00000000030075a7 */ /* 0x0022a4000802017f */
[----:B--2---:R-:W-:Y:S05]  /*7fd0*/  @!P1 NANOSLEEP.SYNCS 0x989680 ;  /* 0x009896800000995d */ /* 0x004fea0003900000 */
[----:B------:R-:W2:Y:S02]  /*7fe0*/  @!P1 SYNCS.PHASECHK.TRANS64 P1, [R3+URZ], R0 ;  /* 0x00000000030095a7 */ /* 0x000ea4000802007f */
[----:B--2---:R-:W-:Y:S05]  /*7ff0*/  @!P1 BRA `(.L_x_21) ;  /* 0xfffffffc00f09947 */ /* 0x004fea000383ffff */
[----:B------:R-:W-:Y:S05]  /*8000*/  BRA `(.L_x_20) ;  /* 0xffffff9800007947 */ /* 0x000fea000383ffff */
.L_x_26:
[----:B-1----:R1:W2:Y:S02]  /*8010*/  SYNCS.PHASECHK.TRANS64.TRYWAIT P1, [R5+URZ], R4 ;  /* 0x00000004050075a7 */ /* 0x0022a4000802017f */
[----:B--2---:R-:W-:Y:S05]  /*8020*/  @!P1 NANOSLEEP.SYNCS 0x989680 ;  /* 0x009896800000995d */ /* 0x004fea0003900000 */
[----:B------:R-:W2:Y:S02]  /*8030*/  @!P1 SYNCS.PHASECHK.TRANS64 P1, [R5+URZ], R4 ;  /* 0x00000004050095a7 */ /* 0x000ea4000802007f */
[----:B--2---:R-:W-:Y:S05]  /*8040*/  @!P1 BRA `(.L_x_26) ;  /* 0xfffffffc00f09947 */ /* 0x004fea000383ffff */
[----:B------:R-:W-:Y:S05]  /*8050*/  BRA `(.L_x_25) ;  /* 0xffffff9800dc7947 */ /* 0x000fea000383ffff */
.L_x_167:
[----:B------:R-:W-:Y:S01]  /*8060*/  BSSY B1, `(.L_x_188) ;  /* 0x0000006000017945 */ /* 0x000fe20003800000 */
[----:B------:R-:W-:-:S07]  /*8070*/  IMAD.MOV.U32 R15, RZ, RZ, -0x1 ;  /* 0xffffffffff0f7424 */ /* 0x000fce00078e00ff */
[----:B------:R-:W-:Y:S05]  /*8080*/  WARPSYNC.COLLECTIVE R15, `(.L_x_189) ;  /* 0x000000000f0c7348 */ /* 0x000fea0003c00000 */
[----:B------:R-:W-:Y:S02]  /*8090*/  ELECT P6, UR62, PT ;  /* 0x00000000003e782f */ /* 0x000fe400038c0000 */
[----:B------:R-:W-:Y:S01]  /*80a0*/  MOV R14, UR62 ;  /* 0x0000003e000e7c02 */ /* 0x000fe20008000f00 */
[----:B------:R-:W-:Y:S10]  /*80b0*/  ENDCOLLECTIVE ;  /* 0x000000000000791b */ /* 0x000ff40003800000 */
.L_x_189:
[----:B------:R-:W-:Y:S05]  /*80c0*/  BSYNC B1 ;  /* 0x0000000000017941 */ /* 0x000fea0003800000 */
.L_x_188:
[----:B------:R-:W-:Y:S05]  /*80d0*/  BRA `(.L_x_190) ;  /* 0xffffffec00d07947 */ /* 0x000fea000383ffff */
.L_x_170:
[----:B-1----:R1:W2:Y:S02]  /*80e0*/  SYNCS.PHASECHK.TRANS64.TRYWAIT P0, [R24+URZ+0x30], R15 ;  /* 0x0000300f180075a7 */ /* 0x0022a4000800017f */
[----:B--2---:R-:W-:Y:S05]  /*80f0*/  @!P0 NANOSLEEP.SYNCS 0x989680 ;  /* 0x009896800000895d */ /* 0x004fea0003900000 */
[----:B------:R-:W2:Y:S02]  /*8100*/  @!P0 SYNCS.PHASECHK.TRANS64 P0, [R24+URZ+0x30], R15 ;  /* 0x0000300f180085a7 */ /* 0x000ea4000800007f */
[----:B--2---:R-:W-:Y:S05]  /*8110*/  @!P0 BRA `(.L_x_170) ;  /* 0xfffffffc00f08947 */ /* 0x004fea000383ffff */
[----:B------:R-:W-:Y:S05]  /*8120*/  BRA `(.L_x_191) ;  /* 0xfffffff000147947 */ /* 0x000fea000383ffff */
.L_x_178:
[----:B------:R-:W-:Y:S01]  /*8130*/  BSSY B0, `(.L_x_192) ;  /* 0x0000006000007945 */ /* 0x000fe20003800000 */
[----:B------:R-:W-:-:S07]  /*8140*/  IMAD.MOV.U32 R15, RZ, RZ, -0x1 ;  /* 0xffffffffff0f7424 */ /* 0x000fce00078e00ff */
[----:B------:R-:W-:Y:S05]  /*8150*/  WARPSYNC.COLLECTIVE R15, `(.L_x_193) ;  /* 0x000000000f0c7348 */ /* 0x000fea0003c00000 */
[----:B------:R-:W-:Y:S02]  /*8160*/  ELECT P6, UR62, PT ;  /* 0x00000000003e782f */ /* 0x000fe400038c0000 */
[----:B------:R-:W-:Y:S01]  /*8170*/  MOV R14, UR62 ;  /* 0x0000003e000e7c02 */ /* 0x000fe20008000f00 */
[----:B------:R-:W-:Y:S10]  /*8180*/  ENDCOLLECTIVE ;  /* 0x000000000000791b */ /* 0x000ff40003800000 */
.L_x_193:
[----:B------:R-:W-:Y:S05]  /*8190*/  BSYNC B0 ;  /* 0x0000000000007941 */ /* 0x000fea0003800000 */
.L_x_192:
[----:B------:R-:W-:Y:S05]  /*81a0*/  BRA `(.L_x_194) ;  /* 0xfffffff800887947 */ /* 0x000fea000383ffff */
.L_x_182:
[----:B0-----:R0:W1:Y:S02]  /*81b0*/  SYNCS.PHASECHK.TRANS64.TRYWAIT P0, [R7+URZ], R2 ;  /* 0x00000002070075a7 */ /* 0x001064000800017f */
[----:B-1----:R-:W-:Y:S05]  /*81c0*/  @!P0 NANOSLEEP.SYNCS 0x989680 ;  /* 0x009896800000895d */ /* 0x002fea0003900000 */
[----:B------:R-:W1:Y:S02]  /*81d0*/  @!P0 SYNCS.PHASECHK.TRANS64 P0, [R7+URZ], R2 ;  /* 0x00000002070085a7 */ /* 0x000e64000800007f */
[----:B-1----:R-:W-:Y:S05]  /*81e0*/  @!P0 BRA `(.L_x_182) ;  /* 0xfffffffc00f08947 */ /* 0x002fea000383ffff */
[----:B------:R-:W-:Y:S05]  /*81f0*/  BRA `(.L_x_195) ;  /* 0xfffffff800c87947 */ /* 0x000fea000383ffff */
.L_x_183:
[----:B0-----:R0:W1:Y:S02]  /*8200*/  SYNCS.PHASECHK.TRANS64.TRYWAIT P0, [R6+URZ], R3 ;  /* 0x00000003060075a7 */ /* 0x001064000800017f */
[----:B-1----:R-:W-:Y:S05]  /*8210*/  @!P0 NANOSLEEP.SYNCS 0x989680 ;  /* 0x009896800000895d */ /* 0x002fea0003900000 */
[----:B------:R-:W1:Y:S02]  /*8220*/  @!P0 SYNCS.PHASECHK.TRANS64 P0, [R6+URZ], R3 ;  /* 0x00000003060085a7 */ /* 0x000e64000800007f */
[----:B-1----:R-:W-:Y:S05]  /*8230*/  @!P0 BRA `(.L_x_183) ;  /* 0xfffffffc00f08947 */ /* 0x002fea000383ffff */
[----:B------:R-:W-:Y:S05]  /*8240*/  BRA `(.L_x_196) ;  /* 0xfffffff800d87947 */ /* 0x000fea000383ffff */
.L_x_184:
[----:B0-----:R0:W1:Y:S02]  /*8250*/  SYNCS.PHASECHK.TRANS64.TRYWAIT P0, [R7+URZ], R4 ;  /* 0x00000004070075a7 */ /* 0x001064000800017f */
[----:B-1----:R-:W-:Y:S05]  /*8260*/  @!P0 NANOSLEEP.SYNCS 0x989680 ;  /* 0x009896800000895d */ /* 0x002fea0003900000 */
[----:B------:R-:W1:Y:S02]  /*8270*/  @!P0 SYNCS.PHASECHK.TRANS64 P0, [R7+URZ], R4 ;  /* 0x00000004070085a7 */ /* 0x000e64000800007f */
[----:B-1----:R-:W-:Y:S05]  /*8280*/  @!P0 BRA `(.L_x_184) ;  /* 0xfffffffc00f08947 */ /* 0x002fea000383ffff */
[----:B------:R-:W-:Y:S05]  /*8290*/  BRA `(.L_x_197) ;  /* 0xfffffff800e87947 */ /* 0x000fea000383ffff */
.L_x_185:
[----:B0-----:R0:W1:Y:S02]  /*82a0*/  SYNCS.PHASECHK.TRANS64.TRYWAIT P0, [R6+URZ], R3 ;  /* 0x00000003060075a7 */ /* 0x001064000800017f */
[----:B-1----:R-:W-:Y:S05]  /*82b0*/  @!P0 NANOSLEEP.SYNCS 0x989680 ;  /* 0x009896800000895d */ /* 0x002fea0003900000 */
[----:B------:R-:W1:Y:S02]  /*82c0*/  @!P0 SYNCS.PHASECHK.TRANS64 P0, [R6+URZ], R3 ;  /* 0x00000003060085a7 */ /* 0x000e64000800007f */
[----:B-1----:R-:W-:Y:S05]  /*82d0*/  @!P0 BRA `(.L_x_185) ;  /* 0xfffffffc00f08947 */ /* 0x002fea000383ffff */
[----:B------:R-:W-:Y:S05]  /*82e0*/  BRA `(.L_x_198) ;  /* 0xfffffff800f87947 */ /* 0x000fea000383ffff */
.L_x_186:
[----:B-1----:R1:W2:Y:S02]  /*82f0*/  SYNCS.PHASECHK.TRANS64.TRYWAIT P0, [R7+URZ], R4 ;  /* 0x00000004070075a7 */ /* 0x0022a4000800017f */
[----:B--2---:R-:W-:Y:S05]  /*8300*/  @!P0 NANOSLEEP.SYNCS 0x989680 ;  /* 0x009896800000895d */ /* 0x004fea0003900000 */
[----:B------:R-:W2:Y:S02]  /*8310*/  @!P0 SYNCS.PHASECHK.TRANS64 P0, [R7+URZ], R4 ;  /* 0x00000004070085a7 */ /* 0x000ea4000800007f */
[----:B--2---:R-:W-:Y:S05]  /*8320*/  @!P0 BRA `(.L_x_186) ;  /* 0xfffffffc00f08947 */ /* 0x004fea000383ffff */
[----:B------:R-:W-:Y:S05]  /*8330*/  BRA `(.L_x_199) ;  /* 0xfffffffc00007947 */ /* 0x000fea000383ffff */
.L_x_200:
[----:B------:R-:W-:-:S00]  /*8340*/  BRA `(.L_x_200) ;  /* 0xfffffffc00fc7947 */ /* 0x000fc0000383ffff */
[----:B------:R-:W-:-:S00]  /*8350*/  NOP ;  /* 0x0000000000007918 */ /* 0x000fc00000000000 */
        /* <DEDUP_REMOVED lines=10> */
.L_x_201:


//--------------------- .nv.global.init           --------------------------
	.section	.nv.global.init,"aw",@progbits
.nv.global.init:
	.type		$str$22,@object
	.size		$str$22,($str$23 - $str$22)
$str$22:
        /*0000*/ 	.byte	0x6b, 0x5f, 0x74, 0x69, 0x6c, 0x65, 0x5f, 0x63, 0x6f, 0x75, 0x6e, 0x74, 0x20, 0x3e, 0x3d, 0x20
        /*0010*/ 	.byte	0x31, 0x00
	.type		$str$23,@object
	.size		$str$23,(__unnamed_1 - $str$23)
$str$23:
        /*0012*/ 	.byte	0x2f, 0x74, 0x6d, 0x70, 0x2f, 0x63, 0x75, 0x74, 0x6c, 0x61, 0x73, 0x73, 0x5f, 0x73, 0x77, 0x65
        /*0022*/ 	.byte	0x65, 0x70, 0x5f, 0x73, 0x72, 0x63, 0x2f, 0x69, 0x6e, 0x63, 0x6c, 0x75, 0x64, 0x65, 0x2f, 0x63
        /*0032*/ 	.byte	0x75, 0x74, 0x6c, 0x61, 0x73, 0x73, 0x2f, 0x67, 0x65, 0x6d, 0x6d, 0x2f, 0x63, 0x6f, 0x6c, 0x6c
        /*0042*/ 	.byte	0x65, 0x63, 0x74, 0x69, 0x76, 0x65, 0x2f, 0x73, 0x6d, 0x39, 0x30, 0x5f, 0x6d, 0x6d, 0x61, 0x5f
        /*0052*/ 	.byte	0x74, 0x6d, 0x61, 0x5f, 0x67, 0x6d, 0x6d, 0x61, 0x5f, 0x73, 0x73, 0x5f, 0x77, 0x61, 0x72, 0x70
        /*0062*/ 	.byte	0x73, 0x70, 0x65, 0x63, 0x69, 0x61, 0x6c, 0x69, 0x7a, 0x65, 0x64, 0x2e, 0x68, 0x70, 0x70, 0x00
	.type		__unnamed_1,@object
	.size		__unnamed_1,(.L_0 - __unnamed_1)
__unnamed_1:
        /*0072*/ 	.byte	0x76, 0x6f, 0x69, 0x64, 0x20, 0x63, 0x75, 0x74, 0x6c, 0x61, 0x73, 0x73, 0x3a, 0x3a, 0x67, 0x65
        /* <DEDUP_REMOVED lines=180> */
        /*0bc2*/ 	.byte	0x74, 0x69, 0x74, 0x79, 0x5d, 0x00
.L_0:


//--------------------- .nv.shared._ZN7cutlass13device_kernelINS_4gemm6kernel13GemmUniversalIN4cute5tupleIJiiiiEEENS1_10collective13CollectiveMmaINS1_34MainloopSm90TmaGmmaWarpSpecializedILi6ENS5_IJNS4_1CILi4EEENSA_ILi1EEESC_EEENS1_35KernelTmaWarpSpecializedCooperativeEEENS5_IJNSA_ILi128EEESG_NSA_ILi64EEEEEENS_6half_tENS5_IJlSC_lEEESJ_NS5_IJSC_llEEENS4_8TiledMMAINS4_8MMA_AtomIJNS4_4SM904GMMA26MMA_64x128x16_F32F16F16_SSILNSP_5MajorE0ELSR_1ELNSP_7ScaleInE1ELSS_1EEEEEENS4_6LayoutINS5_IJNSA_ILi2EEESC_SC_EEENS5_IJSC_NSA_ILi0EEESY_EEEEENS5_IJNS4_10UnderscoreES11_S11_EEEEENS4_13SM90_TMA_LOADENS4_14ComposedLayoutINS4_7SwizzleILi3ELi4ELi3EEENS4_18smem_ptr_flag_bitsILi16EEENSV_INS5_IJNSA_ILi8EEESH_EEENS5_IJSH_SC_EEEEEEEvNS4_8identityENS4_23SM90_TMA_LOAD_MULTICASTENS15_IS17_S19_NSV_INS5_IJSH_S1A_EEENS5_IJSC_SH_EEEEEEEvS1F_EENS_8epilogue10collective6detail29Sm90TmaWarpSpecializedAdapterINS1N_15DefaultEpilogueISJ_SK_SK_NS1M_6thread17LinearCombinationISJ_Li1EffLNS1R_9ScaleType4KindE0ELNS_15FloatRoundStyleE2ESJ_EENS1_15EpilogueDefaultEEEEEvvEEEEvNT_6ParamsE --------------------------
	.section	.nv.shared._ZN7cutlass13device_kernelINS_4gemm6kernel13GemmUniversalIN4cute5tupleIJiiiiEEENS1_10collective13CollectiveMmaINS1_34MainloopSm90TmaGmmaWarpSpecializedILi6ENS5_IJNS4_1CILi4EEENSA_ILi1EEESC_EEENS1_35KernelTmaWarpSpecializedCooperativeEEENS5_IJNSA_ILi128EEESG_NSA_ILi64EEEEEENS_6half_tENS5_IJlSC_lEEESJ_NS5_IJSC_llEEENS4_8TiledMMAINS4_8MMA_AtomIJNS4_4SM904GMMA26MMA_64x128x16_F32F16F16_SSILNSP_5MajorE0ELSR_1ELNSP_7ScaleInE1ELSS_1EEEEEENS4_6LayoutINS5_IJNSA_ILi2EEESC_SC_EEENS5_IJSC_NSA_ILi0EEESY_EEEEENS5_IJNS4_10UnderscoreES11_S11_EEEEENS4_13SM90_TMA_LOADENS4_14ComposedLayoutINS4_7SwizzleILi3ELi4ELi3EEENS4_18smem_ptr_flag_bitsILi16EEENSV_INS5_IJNSA_ILi8EEESH_EEENS5_IJSH_SC_EEEEEEEvNS4_8identityENS4_23SM90_TMA_LOAD_MULTICASTENS15_IS17_S19_NSV_INS5_IJSH_S1A_EEENS5_IJSC_SH_EEEEEEEvS1F_EENS_8epilogue10collective6detail29Sm90TmaWarpSpecializedAdapterINS1N_15DefaultEpilogueISJ_SK_SK_NS1M_6thread17LinearCombinationISJ_Li1EffLNS1R_9ScaleType4KindE0ELNS_15FloatRoundStyleE2ESJ_EENS1_15EpilogueDefaultEEEEEvvEEEEvNT_6ParamsE,"aw",@nobits
	.sectionflags	@""
	.align	16
	.zero		1024


//--------------------- .nv.shared.reserved.0     --------------------------
	.section	.nv.shared.reserved.0,"aw",@nobits
	.weak		__nv_reservedSMEM_offset_0_alias
	.size		__nv_reservedSMEM_offset_0_alias, 0, 0
	.other		__nv_reservedSMEM_offset_0_alias,@"STO_CUDA_RESERVED_SHARED STV_DEFAULT"
__nv_reservedSMEM_offset_0_alias:
	.zero		0


//--------------------- .nv.global                --------------------------
	.section	.nv.global,"aw",@nobits
.nv.global:
	.type		_ZN40_INTERNAL_56ea11a4_4_k_cu_8a699978_214744cute1_E,@object
	.size		_ZN40_INTERNAL_56ea11a4_4_k_cu_8a699978_214744cute1_E,(_ZN40_INTERNAL_56ea11a4_4_k_cu_8a699978_214744cuda3std3__45__cpo6cbeginE - _ZN40_INTERNAL_56ea11a4_4_k_cu_8a699978_214744cute1_E)
_ZN40_INTERNAL_56ea11a4_4_k_cu_8a699978_214744cute1_E:
	.zero		1
	.type		_ZN40_INTERNAL_56ea11a4_4_k_cu_8a699978_214744cuda3std3__45__cpo6cbeginE,@object
	.size		_ZN40_INTERNAL_56ea11a4_4_k_cu_8a699978_214744cuda3std3__45__cpo6cbeginE,(_ZN40_INTERNAL_56ea11a4_4_k_cu_8a699978_214744cuda3std3__48in_placeE - _ZN40_INTERNAL_56ea11a4_4_k_cu_8a699978_214744cuda3std3__45__cpo6cbeginE)
_ZN40_INTERNAL_56ea11a4_4_k_cu_8a699978_214744cuda3std3__45__cpo6cbeginE:
	.zero		1
	.type		_ZN40_INTERNAL_56ea11a4_4_k_cu_8a699978_214744cuda3std3__48in_placeE,@object
	.size		_ZN40_INTERNAL_56ea11a4_4_k_cu_8a699978_214744cuda3std3__48in_placeE,(_ZN40_INTERNAL_56ea11a4_4_k_cu_8a699978_214744cuda3std6ranges3__45__cpo9iter_moveE - _ZN40_INTERNAL_56ea11a4_4_k_cu_8a699978_214744cuda3std3__48in_placeE)
_ZN40_INTERNAL_56ea11a4_4_k_cu_8a699978_214744cuda3std3__48in_placeE:
	.zero		1
	.type		_ZN40_INTERNAL_56ea11a4_4_k_cu_8a699978_214744cuda3std6ranges3__45__cpo9iter_moveE,@object
	.size		_ZN40_INTERNAL_56ea11a4_4_k_cu_8a699978_214744cuda3std6ranges3__45__cpo9iter_moveE,(_ZN40_INTERNAL_56ea11a4_4_k_cu_8a699978_214744cuda3std3__45__cpo5beginE - _ZN40_INTERNAL_56ea11a4_4_k_cu_8a699978_214744cuda3std6ranges3__45__cpo9iter_moveE)
_ZN40_INTERNAL_56ea11a4_4_k_cu_8a699978_214744cuda3std6ranges3__45__cpo9iter_moveE:
	.zero		1
	.type		_ZN40_INTERNAL_56ea11a4_4_k_cu_8a699978_214744cuda3std3__45__cpo5beginE,@object
	.size		_ZN40_INTERNAL_56ea11a4_4_k_cu_8a699978_214744cuda3std3__45__cpo5beginE,(_ZN40_INTERNAL_56ea11a4_4_k_cu_8a699978_214744cuda3std3__442_GLOBAL__N__56ea11a4_4_k_cu_8a699978_214746ignoreE - _ZN40_INTERNAL_56ea11a4_4_k_cu_8a699978_214744cuda3std3__45__cpo5beginE)
_ZN40_INTERNAL_56ea11a4_4_k_cu_8a699978_214744cuda3std3__45__cpo5beginE:
	.zero		1
	.type		_ZN40_INTERNAL_56ea11a4_4_k_cu_8a699978_214744cuda3std3__442_GLOBAL__N__56ea11a4_4_k_cu_8a699978_214746ignoreE,@object
	.size		_ZN40_INTERNAL_56ea11a4_4_k_cu_8a699978_214744cuda3std3__442_GLOBAL__N__56ea11a4_4_k_cu_8a699978_214746ignoreE,(_ZN40_INTERNAL_56ea11a4_4_k_cu_8a699978_214744cute7productE - _ZN40_INTERNAL_56ea11a4_4_k_cu_8a699978_214744cuda3std3__442_GLOBAL__N__56ea11a4_4_k_cu_8a699978_214746ignoreE)
_ZN40_INTERNAL_56ea11a4_4_k_cu_8a699978_214744cuda3std3__442_GLOBAL__N__56ea11a4_4_k_cu_8a699978_214746ignoreE:
	.zero		1
	.type		_ZN40_INTERNAL_56ea11a4_4_k_cu_8a699978_214744cute7productE,@object
	.size		_ZN40_INTERNAL_56ea11a4_4_k_cu_8a699978_214744cute7productE,(_ZN40_INTERNAL_56ea11a4_4_k_cu_8a699978_214744cuda3std3__45__cpo3endE - _ZN40_INTERNAL_56ea11a4_4_k_cu_8a699978_214744cute7productE)
_ZN40_INTERNAL_56ea11a4_4_k_cu_8a699978_214744cute7productE:
	.zero		1
	.type		_ZN40_INTERNAL_56ea11a4_4_k_cu_8a699978_214744cuda3std3__45__cpo3endE,@object
	.size		_ZN40_INTERNAL_56ea11a4_4_k_cu_8a699978_214744cuda3std3__45__cpo3endE,(_ZN40_INTERNAL_56ea11a4_4_k_cu_8a699978_214744cuda3std3__419piecewise_constructE - _ZN40_INTERNAL_56ea11a4_4_k_cu_8a699978_214744cuda3std3__45__cpo3endE)
_ZN40_INTERNAL_56ea11a4_4_k_cu_8a699978_214744cuda3std3__45__cpo3endE:
	.zero		1
	.type		_ZN40_INTERNAL_56ea11a4_4_k_cu_8a699978_214744cuda3std3__419piecewise_constructE,@object
	.size		_ZN40_INTERNAL_56ea11a4_4_k_cu_8a699978_214744cuda3std3__419piecewise_constructE,(_ZN40_INTERNAL_56ea11a4_4_k_cu_8a699978_214744cuda3std3__45__cpo4cendE - _ZN40_INTERNAL_56ea11a4_4_k_cu_8a699978_214744cuda3std3__419piecewise_constructE)
_ZN40_INTERNAL_56ea11a4_4_k_cu_8a699978_214744cuda3std3__419piecewise_constructE:
	.zero		1
	.type		_ZN40_INTERNAL_56ea11a4_4_k_cu_8a699978_214744cuda3std3__45__cpo4cendE,@object
	.size		_ZN40_INTERNAL_56ea11a4_4_k_cu_8a699978_214744cuda3std3__45__cpo4cendE,(_ZN40_INTERNAL_56ea11a4_4_k_cu_8a699978_214744cuda3std6ranges3__45__cpo4swapE - _ZN40_INTERNAL_56ea11a4_4_k_cu_8a699978_214744cuda3std3__45__cpo4cendE)
_ZN40_INTERNAL_56ea11a4_4_k_cu_8a699978_214744cuda3std3__45__cpo4cendE:
	.zero		1
	.type		_ZN40_INTERNAL_56ea11a4_4_k_cu_8a699978_214744cuda3std6ranges3__45__cpo4swapE,@object
	.size		_ZN40_INTERNAL_56ea11a4_4_k_cu_8a699978_214744cuda3std6ranges3__45__cpo4swapE,(.L_8 - _ZN40_INTERNAL_56ea11a4_4_k_cu_8a699978_214744cuda3std6ranges3__45__cpo4swapE)
_ZN40_INTERNAL_56ea11a4_4_k_cu_8a699978_214744cuda3std6ranges3__45__cpo4swapE:
	.zero		1
.L_8:


//--------------------- .nv.constant0._ZN7cutlass13device_kernelINS_4gemm6kernel13GemmUniversalIN4cute5tupleIJiiiiEEENS1_10collective13CollectiveMmaINS1_34MainloopSm90TmaGmmaWarpSpecializedILi6ENS5_IJNS4_1CILi4EEENSA_ILi1EEESC_EEENS1_35KernelTmaWarpSpecializedCooperativeEEENS5_IJNSA_ILi128EEESG_NSA_ILi64EEEEEENS_6half_tENS5_IJlSC_lEEESJ_NS5_IJSC_llEEENS4_8TiledMMAINS4_8MMA_AtomIJNS4_4SM904GMMA26MMA_64x128x16_F32F16F16_SSILNSP_5MajorE0ELSR_1ELNSP_7ScaleInE1ELSS_1EEEEEENS4_6LayoutINS5_IJNSA_ILi2EEESC_SC_EEENS5_IJSC_NSA_ILi0EEESY_EEEEENS5_IJNS4_10UnderscoreES11_S11_EEEEENS4_13SM90_TMA_LOADENS4_14ComposedLayoutINS4_7SwizzleILi3ELi4ELi3EEENS4_18smem_ptr_flag_bitsILi16EEENSV_INS5_IJNSA_ILi8EEESH_EEENS5_IJSH_SC_EEEEEEEvNS4_8identityENS4_23SM90_TMA_LOAD_MULTICASTENS15_IS17_S19_NSV_INS5_IJSH_S1A_EEENS5_IJSC_SH_EEEEEEEvS1F_EENS_8epilogue10collective6detail29Sm90TmaWarpSpecializedAdapterINS1N_15DefaultEpilogueISJ_SK_SK_NS1M_6thread17LinearCombinationISJ_Li1EffLNS1R_9ScaleType4KindE0ELNS_15FloatRoundStyleE2ESJ_EENS1_15EpilogueDefaultEEEEEvvEEEEvNT_6ParamsE --------------------------
	.section	.nv.constant0._ZN7cutlass13device_kernelINS_4gemm6kernel13GemmUniversalIN4cute5tupleIJiiiiEEENS1_10collective13CollectiveMmaINS1_34MainloopSm90TmaGmmaWarpSpecializedILi6ENS5_IJNS4_1CILi4EEENSA_ILi1EEESC_EEENS1_35KernelTmaWarpSpecializedCooperativeEEENS5_IJNSA_ILi128EEESG_NSA_ILi64EEEEEENS_6half_tENS5_IJlSC_lEEESJ_NS5_IJSC_llEEENS4_8TiledMMAINS4_8MMA_AtomIJNS4_4SM904GMMA26MMA_64x128x16_F32F16F16_SSILNSP_5MajorE0ELSR_1ELNSP_7ScaleInE1ELSS_1EEEEEENS4_6LayoutINS5_IJNSA_ILi2EEESC_SC_EEENS5_IJSC_NSA_ILi0EEESY_EEEEENS5_IJNS4_10UnderscoreES11_S11_EEEEENS4_13SM90_TMA_LOADENS4_14ComposedLayoutINS4_7SwizzleILi3ELi4ELi3EEENS4_18smem_ptr_flag_bitsILi16EEENSV_INS5_IJNSA_ILi8EEESH_EEENS5_IJSH_SC_EEEEEEEvNS4_8identityENS4_23SM90_TMA_LOAD_MULTICASTENS15_IS17_S19_NSV_INS5_IJSH_S1A_EEENS5_IJSC_SH_EEEEEEEvS1F_EENS_8epilogue10collective6detail29Sm90TmaWarpSpecializedAdapterINS1N_15DefaultEpilogueISJ_SK_SK_NS1M_6thread17LinearCombinationISJ_Li1EffLNS1R_9ScaleType4KindE0ELNS_15FloatRoundStyleE2ESJ_EENS1_15EpilogueDefaultEEEEEvvEEEEvNT_6ParamsE,"a",@progbits
	.sectionflags	@""
	.align	4
.nv.constant0._ZN7cutlass13device_kernelINS_4gemm6kernel13GemmUniversalIN4cute5tupleIJiiiiEEENS1_10collective13CollectiveMmaINS1_34MainloopSm90TmaGmmaWarpSpecializedILi6ENS5_IJNS4_1CILi4EEENSA_ILi1EEESC_EEENS1_35KernelTmaWarpSpecializedCooperativeEEENS5_IJNSA_ILi128EEESG_NSA_ILi64EEEEEENS_6half_tENS5_IJlSC_lEEESJ_NS5_IJSC_llEEENS4_8TiledMMAINS4_8MMA_AtomIJNS4_4SM904GMMA26MMA_64x128x16_F32F16F16_SSILNSP_5MajorE0ELSR_1ELNSP_7ScaleInE1ELSS_1EEEEEENS4_6LayoutINS5_IJNSA_ILi2EEESC_SC_EEENS5_IJSC_NSA_ILi0EEESY_EEEEENS5_IJNS4_10UnderscoreES11_S11_EEEEENS4_13SM90_TMA_LOADENS4_14ComposedLayoutINS4_7SwizzleILi3ELi4ELi3EEENS4_18smem_ptr_flag_bitsILi16EEENSV_INS5_IJNSA_ILi8EEESH_EEENS5_IJSH_SC_EEEEEEEvNS4_8identityENS4_23SM90_TMA_LOAD_MULTICASTENS15_IS17_S19_NSV_INS5_IJSH_S1A_EEENS5_IJSC_SH_EEEEEEEvS1F_EENS_8epilogue10collective6detail29Sm90TmaWarpSpecializedAdapterINS1N_15DefaultEpilogueISJ_SK_SK_NS1M_6thread17LinearCombinationISJ_Li1EffLNS1R_9ScaleType4KindE0ELNS_15FloatRoundStyleE2ESJ_EENS1_15EpilogueDefaultEEEEEvvEEEEvNT_6ParamsE:
	.zero		1664


//--------------------- SYMBOLS --------------------------

	.type		.nv.reservedSmem.offset0,@object
	.size		.nv.reservedSmem.offset0,0x4
	.type		__assertfail,@function
